	.target	sm_90a

	.elftype	@"ET_EXEC"


//--------------------- .note.nv.tkinfo           --------------------------
	.section	.note.nv.tkinfo,"",@"SHT_NOTE"
	.sectionflags	@"SHF_NOTE_NV_TKINFO"
	.tkinfo
        /*0018*/ 	.word	0x00000002
        /*0030*/ 	.string	""
        /*0030*/ 	.string	"ptxas"
        /*0030*/ 	.string	"Cuda compilation tools, release 13.0, V13.0.88"
        /*0030*/ 	.string	"Build cuda_13.0.r13.0/compiler.36424714_0"
        /*0030*/ 	.string	"-arch sm_90a -m 64 "



//--------------------- .note.nv.cuinfo           --------------------------
	.section	.note.nv.cuinfo,"",@"SHT_NOTE"
	.sectionflags	@"SHF_NOTE_NV_CUINFO"
        /*0018*/ 	.short	0x0002
        /*001a*/ 	.short	0x005a
        /*001c*/ 	.short	0x0082
	.zero		2


//--------------------- .nv.info                  --------------------------
	.section	.nv.info,"",@"SHT_CUDA_INFO"
	.align	4


	//----- nvinfo : EIATTR_REGCOUNT
	.align		4
        /*0000*/ 	.byte	0x04, 0x2f
        /*0002*/ 	.short	(.L_15 - .L_14)
	.align		4
.L_14:
        /*0004*/ 	.word	index@(_ZN7cutlass13device_kernelINS_4gemm6kernel13GemmUniversalIN4cute5tupleIJiiiiEEENS1_10collective13CollectiveMmaINS1_34MainloopSm90TmaGmmaWarpSpecializedILi3ENS5_IJNS4_1CILi2EEENSA_ILi4EEENSA_ILi1EEEEEENS1_32KernelTmaWarpSpecializedPingpongEEENS5_IJNSA_ILi64EEESH_NSA_ILi128EEEEEEfNS5_IJlSD_lEEEfSK_NS4_8TiledMMAINS4_8MMA_AtomIJNS4_4SM904GMMA29MMA_64x64x8_F32TF32TF32_SS_TNILNSO_7ScaleInE1ELSQ_1EEEEEENS4_6LayoutINS5_IJSD_SD_SD_EEENS5_IJNSA_ILi0EEESV_SV_EEEEENS5_IJNS4_10UnderscoreESY_SY_EEEEENS4_23SM90_TMA_LOAD_MULTICASTENS4_14ComposedLayoutINS4_7SwizzleILi3ELi4ELi3EEENS4_18smem_ptr_flag_bitsILi32EEENST_INS5_IJNSA_ILi8EEENSA_ILi32EEEEEENS5_IJS18_SD_EEEEEEEvNS4_8identityES11_S1C_vS1D_EENS_8epilogue10collective6detail29Sm90TmaWarpSpecializedAdapterINS1G_15DefaultEpilogueIfSK_SK_NS1F_6thread17LinearCombinationIfLi1EffLNS1K_9ScaleType4KindE0ELNS_15FloatRoundStyleE2EfEENS1_15EpilogueDefaultEEEEEvvEEEEvNT_6ParamsE)
        /*0008*/ 	.word	0x000000a8


	//----- nvinfo : EIATTR_FRAME_SIZE
	.align		4
.L_15:
        /*000c*/ 	.byte	0x04, 0x11
        /*000e*/ 	.short	(.L_17 - .L_16)
	.align		4
.L_16:
        /*0010*/ 	.word	index@(_ZN7cutlass13device_kernelINS_4gemm6kernel13GemmUniversalIN4cute5tupleIJiiiiEEENS1_10collective13CollectiveMmaINS1_34MainloopSm90TmaGmmaWarpSpecializedILi3ENS5_IJNS4_1CILi2EEENSA_ILi4EEENSA_ILi1EEEEEENS1_32KernelTmaWarpSpecializedPingpongEEENS5_IJNSA_ILi64EEESH_NSA_ILi128EEEEEEfNS5_IJlSD_lEEEfSK_NS4_8TiledMMAINS4_8MMA_AtomIJNS4_4SM904GMMA29MMA_64x64x8_F32TF32TF32_SS_TNILNSO_7ScaleInE1ELSQ_1EEEEEENS4_6LayoutINS5_IJSD_SD_SD_EEENS5_IJNSA_ILi0EEESV_SV_EEEEENS5_IJNS4_10UnderscoreESY_SY_EEEEENS4_23SM90_TMA_LOAD_MULTICASTENS4_14ComposedLayoutINS4_7SwizzleILi3ELi4ELi3EEENS4_18smem_ptr_flag_bitsILi32EEENST_INS5_IJNSA_ILi8EEENSA_ILi32EEEEEENS5_IJS18_SD_EEEEEEEvNS4_8identityES11_S1C_vS1D_EENS_8epilogue10collective6detail29Sm90TmaWarpSpecializedAdapterINS1G_15DefaultEpilogueIfSK_SK_NS1F_6thread17LinearCombinationIfLi1EffLNS1K_9ScaleType4KindE0ELNS_15FloatRoundStyleE2EfEENS1_15EpilogueDefaultEEEEEvvEEEEvNT_6ParamsE)
        /*0014*/ 	.word	0x00000008


	//----- nvinfo : EIATTR_MIN_STACK_SIZE
	.align		4
.L_17:
        /*0018*/ 	.byte	0x04, 0x12
        /*001a*/ 	.short	(.L_19 - .L_18)
	.align		4
.L_18:
        /*001c*/ 	.word	index@(_ZN7cutlass13device_kernelINS_4gemm6kernel13GemmUniversalIN4cute5tupleIJiiiiEEENS1_10collective13CollectiveMmaINS1_34MainloopSm90TmaGmmaWarpSpecializedILi3ENS5_IJNS4_1CILi2EEENSA_ILi4EEENSA_ILi1EEEEEENS1_32KernelTmaWarpSpecializedPingpongEEENS5_IJNSA_ILi64EEESH_NSA_ILi128EEEEEEfNS5_IJlSD_lEEEfSK_NS4_8TiledMMAINS4_8MMA_AtomIJNS4_4SM904GMMA29MMA_64x64x8_F32TF32TF32_SS_TNILNSO_7ScaleInE1ELSQ_1EEEEEENS4_6LayoutINS5_IJSD_SD_SD_EEENS5_IJNSA_ILi0EEESV_SV_EEEEENS5_IJNS4_10UnderscoreESY_SY_EEEEENS4_23SM90_TMA_LOAD_MULTICASTENS4_14ComposedLayoutINS4_7SwizzleILi3ELi4ELi3EEENS4_18smem_ptr_flag_bitsILi32EEENST_INS5_IJNSA_ILi8EEENSA_ILi32EEEEEENS5_IJS18_SD_EEEEEEEvNS4_8identityES11_S1C_vS1D_EENS_8epilogue10collective6detail29Sm90TmaWarpSpecializedAdapterINS1G_15DefaultEpilogueIfSK_SK_NS1F_6thread17LinearCombinationIfLi1EffLNS1K_9ScaleType4KindE0ELNS_15FloatRoundStyleE2EfEENS1_15EpilogueDefaultEEEEEvvEEEEvNT_6ParamsE)
        /*0020*/ 	.word	0x00000008
.L_19:


//--------------------- .nv.compat                --------------------------
	.section	.nv.compat,"",@"SHT_CUDA_COMPAT_INFO"
	.align	4
        /*0000*/ 	.byte	0x02, 0x09, 0x01, 0x00, 0x02, 0x02, 0x04, 0x00, 0x02, 0x05, 0x05, 0x00, 0x03, 0x07, 0x01, 0x01
        /*0010*/ 	.byte	0x02, 0x03, 0x01, 0x00, 0x02, 0x06, 0x01, 0x00, 0x04, 0x0b, 0x08, 0x00, 0x00, 0x00, 0x00, 0x00
        /*0020*/ 	.byte	0x00, 0x00, 0x00, 0x00


//--------------------- .nv.info._ZN7cutlass13device_kernelINS_4gemm6kernel13GemmUniversalIN4cute5tupleIJiiiiEEENS1_10collective13CollectiveMmaINS1_34MainloopSm90TmaGmmaWarpSpecializedILi3ENS5_IJNS4_1CILi2EEENSA_ILi4EEENSA_ILi1EEEEEENS1_32KernelTmaWarpSpecializedPingpongEEENS5_IJNSA_ILi64EEESH_NSA_ILi128EEEEEEfNS5_IJlSD_lEEEfSK_NS4_8TiledMMAINS4_8MMA_AtomIJNS4_4SM904GMMA29MMA_64x64x8_F32TF32TF32_SS_TNILNSO_7ScaleInE1ELSQ_1EEEEEENS4_6LayoutINS5_IJSD_SD_SD_EEENS5_IJNSA_ILi0EEESV_SV_EEEEENS5_IJNS4_10UnderscoreESY_SY_EEEEENS4_23SM90_TMA_LOAD_MULTICASTENS4_14ComposedLayoutINS4_7SwizzleILi3ELi4ELi3EEENS4_18smem_ptr_flag_bitsILi32EEENST_INS5_IJNSA_ILi8EEENSA_ILi32EEEEEENS5_IJS18_SD_EEEEEEEvNS4_8identityES11_S1C_vS1D_EENS_8epilogue10collective6detail29Sm90TmaWarpSpecializedAdapterINS1G_15DefaultEpilogueIfSK_SK_NS1F_6thread17LinearCombinationIfLi1EffLNS1K_9ScaleType4KindE0ELNS_15FloatRoundStyleE2EfEENS1_15EpilogueDefaultEEEEEvvEEEEvNT_6ParamsE --------------------------
	.section	.nv.info._ZN7cutlass13device_kernelINS_4gemm6kernel13GemmUniversalIN4cute5tupleIJiiiiEEENS1_10collective13CollectiveMmaINS1_34MainloopSm90TmaGmmaWarpSpecializedILi3ENS5_IJNS4_1CILi2EEENSA_ILi4EEENSA_ILi1EEEEEENS1_32KernelTmaWarpSpecializedPingpongEEENS5_IJNSA_ILi64EEESH_NSA_ILi128EEEEEEfNS5_IJlSD_lEEEfSK_NS4_8TiledMMAINS4_8MMA_AtomIJNS4_4SM904GMMA29MMA_64x64x8_F32TF32TF32_SS_TNILNSO_7ScaleInE1ELSQ_1EEEEEENS4_6LayoutINS5_IJSD_SD_SD_EEENS5_IJNSA_ILi0EEESV_SV_EEEEENS5_IJNS4_10UnderscoreESY_SY_EEEEENS4_23SM90_TMA_LOAD_MULTICASTENS4_14ComposedLayoutINS4_7SwizzleILi3ELi4ELi3EEENS4_18smem_ptr_flag_bitsILi32EEENST_INS5_IJNSA_ILi8EEENSA_ILi32EEEEEENS5_IJS18_SD_EEEEEEEvNS4_8identityES11_S1C_vS1D_EENS_8epilogue10collective6detail29Sm90TmaWarpSpecializedAdapterINS1G_15DefaultEpilogueIfSK_SK_NS1F_6thread17LinearCombinationIfLi1EffLNS1K_9ScaleType4KindE0ELNS_15FloatRoundStyleE2EfEENS1_15EpilogueDefaultEEEEEvvEEEEvNT_6ParamsE,"",@"SHT_CUDA_INFO"
	.sectionflags	@""
	.align	4


	//----- nvinfo : EIATTR_CUDA_API_VERSION
	.align		4
        /*0000*/ 	.byte	0x04, 0x37
        /*0002*/ 	.short	(.L_21 - .L_20)
.L_20:
        /*0004*/ 	.word	0x00000082


	//----- nvinfo : EIATTR_KPARAM_INFO
	.align		4
.L_21:
        /*0008*/ 	.byte	0x04, 0x17
        /*000a*/ 	.short	(.L_23 - .L_22)
.L_22:
        /*000c*/ 	.word	0x00000000
        /*0010*/ 	.short	0x0000
        /*0012*/ 	.short	0x0070
        /*0014*/ 	.byte	0x00, 0xf0, 0x01, 0x10


	//----- nvinfo : EIATTR_SPARSE_MMA_MASK
	.align		4
.L_23:
        /*0018*/ 	.byte	0x03, 0x50
        /*001a*/ 	.short	0x0000


	//----- nvinfo : EIATTR_MAXREG_COUNT
	.align		4
        /*001c*/ 	.byte	0x03, 0x1b
        /*001e*/ 	.short	0x00a8


	//----- nvinfo : EIATTR_NUM_BARRIERS
	.align		4
        /*0020*/ 	.byte	0x02, 0x4c
        /*0022*/ 	.byte	0x01
	.zero		1


	//----- nvinfo : EIATTR_EXTERNS
	.align		4
        /*0024*/ 	.byte	0x04, 0x0f
        /*0026*/ 	.short	(.L_25 - .L_24)


	//   ....[0]....
	.align		4
.L_24:
        /*0028*/ 	.word	index@(__assertfail)


	//----- nvinfo : EIATTR_ANNOTATIONS
	.align		4
.L_25:
        /*002c*/ 	.byte	0x04, 0x55
        /*002e*/ 	.short	(.L_27 - .L_26)


	//   ....[0]....
.L_26:
        /*0030*/ 	.word	0x00000001
        /*0034*/ 	.byte	0x90, 0x0d, 0x00, 0x00, 0x01, 0x00, 0x00, 0x00, 0x40, 0x14, 0x00, 0x00, 0x01, 0x00, 0x00, 0x00
        /*0044*/ 	.byte	0xa0, 0x49, 0x00, 0x00, 0x01, 0x00, 0x00, 0x00, 0xe0, 0x58, 0x00, 0x00


	//----- nvinfo : EIATTR_MERCURY_ISA_VERSION
	.align		4
.L_27:
        /*0050*/ 	.byte	0x03, 0x5f
        /*0052*/ 	.short	0x0101


	//----- nvinfo : EIATTR_INT_WARP_WIDE_INSTR_OFFSETS
	.align		4
        /*0054*/ 	.byte	0x04, 0x31
        /*0056*/ 	.short	(.L_29 - .L_28)


	//   ....[0]....
.L_28:
        /*0058*/ 	.word	0x000004d0


	//   ....[1]....
        /*005c*/ 	.word	0x000004f0


	//   ....[2]....
        /*0060*/ 	.word	0x00000510


	//   ....[3]....
        /*0064*/ 	.word	0x000005d0


	//   ....[4]....
        /*0068*/ 	.word	0x000005f0


	//   ....[5]....
        /*006c*/ 	.word	0x00000650


	//   ....[6]....
        /*0070*/ 	.word	0x00000760


	//   ....[7]....
        /*0074*/ 	.word	0x00000790


	//   ....[8]....
        /*0078*/ 	.word	0x00002b80


	//----- nvinfo : EIATTR_COOP_GROUP_MASK_REGIDS
	.align		4
.L_29:
        /*007c*/ 	.byte	0x04, 0x29
        /*007e*/ 	.short	(.L_31 - .L_30)


	//   ....[0]....
.L_30:
        /*0080*/ 	.word	0xffffffff


	//   ....[1]....
        /*0084*/ 	.word	0xffffffff


	//   ....[2]....
        /*0088*/ 	.word	0xffffffff


	//   ....[3]....
        /*008c*/ 	.word	0xffffffff


	//   ....[4]....
        /*0090*/ 	.word	0xffffffff


	//   ....[5]....
        /*0094*/ 	.word	0xffffffff


	//   ....[6]....
        /*0098*/ 	.word	0xffffffff


	//----- nvinfo : EIATTR_COOP_GROUP_INSTR_OFFSETS
	.align		4
.L_31:
        /*009c*/ 	.byte	0x04, 0x28
        /*009e*/ 	.short	(.L_33 - .L_32)


	//   ....[0]....
.L_32:
        /*00a0*/ 	.word	0x00000070


	//   ....[1]....
        /*00a4*/ 	.word	0x00000080


	//   ....[2]....
        /*00a8*/ 	.word	0x00000140


	//   ....[3]....
        /*00ac*/ 	.word	0x000002b0


	//   ....[4]....
        /*00b0*/ 	.word	0x000002f0


	//   ....[5]....
        /*00b4*/ 	.word	0x00000370


	//   ....[6]....
        /*00b8*/ 	.word	0x00000940


	//----- nvinfo : EIATTR_REG_RECONFIG
	.align		4
.L_33:
        /*00bc*/ 	.byte	0x01, 0x54
	.zero		2


	//----- nvinfo : EIATTR_SYSCALL_OFFSETS
	.align		4
        /*00c0*/ 	.byte	0x04, 0x46
        /*00c2*/ 	.short	(.L_35 - .L_34)


	//   ....[0]....
.L_34:
        /*00c4*/ 	.word	0x00001930


	//----- nvinfo : EIATTR_MBARRIER_INSTR_OFFSETS
	.align		4
.L_35:
        /*00c8*/ 	.byte	0x04, 0x39
        /*00ca*/ 	.short	(.L_37 - .L_36)


	//   ....[0]....
.L_36:
        /*00cc*/ 	.word	0x00000240
        /*00d0*/ 	.word	0x000000ff
        /*00d4*/ 	.word	0x00000000
        /*00d8*/ 	.short	0x0100
        /*00da*/ 	.byte	0x08
	.zero		1


	//   ....[1]....
        /*00dc*/ 	.word	0x00000250
        /*00e0*/ 	.word	0x000000ff
        /*00e4*/ 	.word	0x00000018
        /*00e8*/ 	.short	0x0100
        /*00ea*/ 	.byte	0x08
	.zero		1


	//   ....[2]....
        /*00ec*/ 	.word	0x00000260
        /*00f0*/ 	.word	0x000000ff
        /*00f4*/ 	.word	0x00000008
        /*00f8*/ 	.short	0x0100
        /*00fa*/ 	.byte	0x08
	.zero		1


	//   ....[3]....
        /*00fc*/ 	.word	0x00000270
        /*0100*/ 	.word	0x000000ff
        /*0104*/ 	.word	0x00000020
        /*0108*/ 	.short	0x0100
        /*010a*/ 	.byte	0x08
	.zero		1


	//   ....[4]....
        /*010c*/ 	.word	0x00000280
        /*0110*/ 	.word	0x000000ff
        /*0114*/ 	.word	0x00000010
        /*0118*/ 	.short	0x0100
        /*011a*/ 	.byte	0x08
	.zero		1


	//   ....[5]....
        /*011c*/ 	.word	0x00000290
        /*0120*/ 	.word	0x000000ff
        /*0124*/ 	.word	0x00000028
        /*0128*/ 	.short	0x0100
        /*012a*/ 	.byte	0x08
	.zero		1


	//   ....[6]....
        /*012c*/ 	.word	0x000007e0
        /*0130*/ 	.word	0x000000ff
        /*0134*/ 	.word	0x00000060
        /*0138*/ 	.short	0x0100
        /*013a*/ 	.byte	0x08
	.zero		1


	//   ....[7]....
        /*013c*/ 	.word	0x00000870
        /*0140*/ 	.word	0x000000ff
        /*0144*/ 	.word	0x00000068
        /*0148*/ 	.short	0x0100
        /*014a*/ 	.byte	0x08
	.zero		1


	//   ....[8]....
        /*014c*/ 	.word	0x000008c0
        /*0150*/ 	.word	0x000000ff
        /*0154*/ 	.word	0x00000040
        /*0158*/ 	.short	0x0100
        /*015a*/ 	.byte	0x09
	.zero		1


	//   ....[9]....
        /*015c*/ 	.word	0x000008d0
        /*0160*/ 	.word	0x000000ff
        /*0164*/ 	.word	0x00000048
        /*0168*/ 	.short	0x0100
        /*016a*/ 	.byte	0x09
	.zero		1


	//   ....[10]....
        /*016c*/ 	.word	0x000008e0
        /*0170*/ 	.word	0x000000ff
        /*0174*/ 	.word	0x00000050
        /*0178*/ 	.short	0x0100
        /*017a*/ 	.byte	0x09
	.zero		1


	//   ....[11]....
        /*017c*/ 	.word	0x000008f0
        /*0180*/ 	.word	0x000000ff
        /*0184*/ 	.word	0x00000058
        /*0188*/ 	.short	0x0100
        /*018a*/ 	.byte	0x09
	.zero		1


	//   ....[12]....
        /*018c*/ 	.word	0x000017f0
        /*0190*/ 	.word	0x000000ff
        /*0194*/ 	.word	0xfffffff8
        /*0198*/ 	.short	0x010a
        /*019a*/ 	.byte	0x2b
	.zero		1


	//   ....[13]....
        /*019c*/ 	.word	0x000019b0
        /*01a0*/ 	.word	0x00000003
        /*01a4*/ 	.word	0x00000000
        /*01a8*/ 	.short	0x010a
        /*01aa*/ 	.byte	0x3f
	.zero		1


	//   ....[14]....
        /*01ac*/ 	.word	0x000019f0
        /*01b0*/ 	.word	0x00000003
        /*01b4*/ 	.word	0x00000000
        /*01b8*/ 	.short	0x010a
        /*01ba*/ 	.byte	0x3f
	.zero		1


	//   ....[15]....
        /*01bc*/ 	.word	0x00002230
        /*01c0*/ 	.word	0x000000ff
        /*01c4*/ 	.word	0x00000000
        /*01c8*/ 	.short	0x010a
        /*01ca*/ 	.byte	0x05
	.zero		1


	//   ....[16]....
        /*01cc*/ 	.word	0x00002270
        /*01d0*/ 	.word	0x000000ff
        /*01d4*/ 	.word	0x00000000
        /*01d8*/ 	.short	0x010a
        /*01da*/ 	.byte	0x05
	.zero		1


	//   ....[17]....
        /*01dc*/ 	.word	0x00002a10
        /*01e0*/ 	.word	0x00000005
        /*01e4*/ 	.word	0x00000000
        /*01e8*/ 	.short	0x0101
        /*01ea*/ 	.byte	0x3f
	.zero		1


	//   ....[18]....
        /*01ec*/ 	.word	0x00002b20
        /*01f0*/ 	.word	0x00000003
        /*01f4*/ 	.word	0x00000000
        /*01f8*/ 	.short	0x0101
        /*01fa*/ 	.byte	0x29
	.zero		1


	//   ....[19]....
        /*01fc*/ 	.word	0x00002c20
        /*0200*/ 	.word	0x00000003
        /*0204*/ 	.word	0x00000000
        /*0208*/ 	.short	0x0101
        /*020a*/ 	.byte	0x3f
	.zero		1


	//   ....[20]....
        /*020c*/ 	.word	0x00002ca0
        /*0210*/ 	.word	0x000000ff
        /*0214*/ 	.word	0x00000008
        /*0218*/ 	.short	0x010a
        /*021a*/ 	.byte	0x2b
	.zero		1


	//   ....[21]....
        /*021c*/ 	.word	0x000049e0
        /*0220*/ 	.word	0x00000000
        /*0224*/ 	.word	0x00000000
        /*0228*/ 	.short	0x0101
        /*022a*/ 	.byte	0x29
	.zero		1


	//   ....[22]....
        /*022c*/ 	.word	0x000053e0
        /*0230*/ 	.word	0x0000000b
        /*0234*/ 	.word	0x00000018
        /*0238*/ 	.short	0x010a
        /*023a*/ 	.byte	0x3f
	.zero		1


	//   ....[23]....
        /*023c*/ 	.word	0x00005a10
        /*0240*/ 	.word	0x00000006
        /*0244*/ 	.word	0x00000068
        /*0248*/ 	.short	0x0101
        /*024a*/ 	.byte	0x3f
	.zero		1


	//   ....[24]....
        /*024c*/ 	.word	0x00006130
        /*0250*/ 	.word	0x00000007
        /*0254*/ 	.word	0x00000000
        /*0258*/ 	.short	0x010a
        /*025a*/ 	.byte	0x3f
	.zero		1


	//   ....[25]....
        /*025c*/ 	.word	0x000061b0
        /*0260*/ 	.word	0x00000004
        /*0264*/ 	.word	0x00000000
        /*0268*/ 	.short	0x010a
        /*026a*/ 	.byte	0x3f
	.zero		1


	//   ....[26]....
        /*026c*/ 	.word	0x00006240
        /*0270*/ 	.word	0x00000005
        /*0274*/ 	.word	0x00000000
        /*0278*/ 	.short	0x010a
        /*027a*/ 	.byte	0x3f
	.zero		1


	//   ....[27]....
        /*027c*/ 	.word	0x000062b0
        /*0280*/ 	.word	0x00000003
        /*0284*/ 	.word	0xfffffff8
        /*0288*/ 	.short	0x010a
        /*028a*/ 	.byte	0x3f
	.zero		1


	//   ....[28]....
        /*028c*/ 	.word	0x00006300
        /*0290*/ 	.word	0x00000003
        /*0294*/ 	.word	0x00000000
        /*0298*/ 	.short	0x010a
        /*029a*/ 	.byte	0x3f
	.zero		1


	//   ....[29]....
        /*029c*/ 	.word	0x00006360
        /*02a0*/ 	.word	0x00000005
        /*02a4*/ 	.word	0x00000000
        /*02a8*/ 	.short	0x010a
        /*02aa*/ 	.byte	0x3f
	.zero		1


	//   ....[30]....
        /*02ac*/ 	.word	0x000063c0
        /*02b0*/ 	.word	0x00000003
        /*02b4*/ 	.word	0x00000008
        /*02b8*/ 	.short	0x010a
        /*02ba*/ 	.byte	0x3f
	.zero		1


	//   ....[31]....
        /*02bc*/ 	.word	0x00006490
        /*02c0*/ 	.word	0x0000000b
        /*02c4*/ 	.word	0x00000018
        /*02c8*/ 	.short	0x010a
        /*02ca*/ 	.byte	0x3f
	.zero		1


	//   ....[32]....
        /*02cc*/ 	.word	0x00006560
        /*02d0*/ 	.word	0x00000007
        /*02d4*/ 	.word	0x00000000
        /*02d8*/ 	.short	0x010a
        /*02da*/ 	.byte	0x3f
	.zero		1


	//   ....[33]....
        /*02dc*/ 	.word	0x000065b0
        /*02e0*/ 	.word	0x00000004
        /*02e4*/ 	.word	0x00000000
        /*02e8*/ 	.short	0x010a
        /*02ea*/ 	.byte	0x3f
	.zero		1


	//----- nvinfo : EIATTR_NUM_MBARRIERS
	.align		4
.L_37:
        /*02ec*/ 	.byte	0x03, 0x38
        /*02ee*/ 	.short	0x000c


	//----- nvinfo : EIATTR_EXIT_INSTR_OFFSETS
	.align		4
        /*02f0*/ 	.byte	0x04, 0x1c
        /*02f2*/ 	.short	(.L_39 - .L_38)


	//   ....[0]....
.L_38:
        /*02f4*/ 	.word	0x000013d0


	//   ....[1]....
        /*02f8*/ 	.word	0x00001430


	//   ....[2]....
        /*02fc*/ 	.word	0x00005000


	//   ....[3]....
        /*0300*/ 	.word	0x00005030


	//   ....[4]....
        /*0304*/ 	.word	0x00006290


	//----- nvinfo : EIATTR_MAX_THREADS
	.align		4
.L_39:
        /*0308*/ 	.byte	0x04, 0x05
        /*030a*/ 	.short	(.L_41 - .L_40)
.L_40:
        /*030c*/ 	.word	0x00000180
        /*0310*/ 	.word	0x00000001
        /*0314*/ 	.word	0x00000001


	//----- nvinfo : EIATTR_CRS_STACK_SIZE
	.align		4
.L_41:
        /*0318*/ 	.byte	0x04, 0x1e
        /*031a*/ 	.short	(.L_43 - .L_42)
.L_42:
        /*031c*/ 	.word	0x00000000


	//----- nvinfo : EIATTR_CBANK_PARAM_SIZE
	.align		4
.L_43:
        /*0320*/ 	.byte	0x03, 0x19
        /*0322*/ 	.short	0x0470


	//----- nvinfo : EIATTR_PARAM_CBANK
	.align		4
        /*0324*/ 	.byte	0x04, 0x0a
        /*0326*/ 	.short	(.L_45 - .L_44)
	.align		4
.L_44:
        /*0328*/ 	.word	index@(.nv.constant0._ZN7cutlass13device_kernelINS_4gemm6kernel13GemmUniversalIN4cute5tupleIJiiiiEEENS1_10collective13CollectiveMmaINS1_34MainloopSm90TmaGmmaWarpSpecializedILi3ENS5_IJNS4_1CILi2EEENSA_ILi4EEENSA_ILi1EEEEEENS1_32KernelTmaWarpSpecializedPingpongEEENS5_IJNSA_ILi64EEESH_NSA_ILi128EEEEEEfNS5_IJlSD_lEEEfSK_NS4_8TiledMMAINS4_8MMA_AtomIJNS4_4SM904GMMA29MMA_64x64x8_F32TF32TF32_SS_TNILNSO_7ScaleInE1ELSQ_1EEEEEENS4_6LayoutINS5_IJSD_SD_SD_EEENS5_IJNSA_ILi0EEESV_SV_EEEEENS5_IJNS4_10UnderscoreESY_SY_EEEEENS4_23SM90_TMA_LOAD_MULTICASTENS4_14ComposedLayoutINS4_7SwizzleILi3ELi4ELi3EEENS4_18smem_ptr_flag_bitsILi32EEENST_INS5_IJNSA_ILi8EEENSA_ILi32EEEEEENS5_IJS18_SD_EEEEEEEvNS4_8identityES11_S1C_vS1D_EENS_8epilogue10collective6detail29Sm90TmaWarpSpecializedAdapterINS1G_15DefaultEpilogueIfSK_SK_NS1F_6thread17LinearCombinationIfLi1EffLNS1K_9ScaleType4KindE0ELNS_15FloatRoundStyleE2EfEENS1_15EpilogueDefaultEEEEEvvEEEEvNT_6ParamsE)
        /*032c*/ 	.short	0x0210
        /*032e*/ 	.short	0x0470


	//----- nvinfo : EIATTR_SW_WAR
	.align		4
.L_45:
        /*0330*/ 	.byte	0x04, 0x36
        /*0332*/ 	.short	(.L_47 - .L_46)
.L_46:
        /*0334*/ 	.word	0x00000008
.L_47:


//--------------------- .nv.callgraph             --------------------------
	.section	.nv.callgraph,"",@"SHT_CUDA_CALLGRAPH"
	.align	4
	.sectionentsize	8
	.align		4
        /*0000*/ 	.word	0x00000000
	.align		4
        /*0004*/ 	.word	0xffffffff
	.align		4
        /*0008*/ 	.word	index@(_ZN7cutlass13device_kernelINS_4gemm6kernel13GemmUniversalIN4cute5tupleIJiiiiEEENS1_10collective13CollectiveMmaINS1_34MainloopSm90TmaGmmaWarpSpecializedILi3ENS5_IJNS4_1CILi2EEENSA_ILi4EEENSA_ILi1EEEEEENS1_32KernelTmaWarpSpecializedPingpongEEENS5_IJNSA_ILi64EEESH_NSA_ILi128EEEEEEfNS5_IJlSD_lEEEfSK_NS4_8TiledMMAINS4_8MMA_AtomIJNS4_4SM904GMMA29MMA_64x64x8_F32TF32TF32_SS_TNILNSO_7ScaleInE1ELSQ_1EEEEEENS4_6LayoutINS5_IJSD_SD_SD_EEENS5_IJNSA_ILi0EEESV_SV_EEEEENS5_IJNS4_10UnderscoreESY_SY_EEEEENS4_23SM90_TMA_LOAD_MULTICASTENS4_14ComposedLayoutINS4_7SwizzleILi3ELi4ELi3EEENS4_18smem_ptr_flag_bitsILi32EEENST_INS5_IJNSA_ILi8EEENSA_ILi32EEEEEENS5_IJS18_SD_EEEEEEEvNS4_8identityES11_S1C_vS1D_EENS_8epilogue10collective6detail29Sm90TmaWarpSpecializedAdapterINS1G_15DefaultEpilogueIfSK_SK_NS1F_6thread17LinearCombinationIfLi1EffLNS1K_9ScaleType4KindE0ELNS_15FloatRoundStyleE2EfEENS1_15EpilogueDefaultEEEEEvvEEEEvNT_6ParamsE)
	.align		4
        /*000c*/ 	.word	index@(__assertfail)
	.align		4
        /*0010*/ 	.word	0x00000000
	.align		4
        /*0014*/ 	.word	0xfffffffe
	.align		4
        /*0018*/ 	.word	0x00000000
	.align		4
        /*001c*/ 	.word	0xfffffffd
	.align		4
        /*0020*/ 	.word	0x00000000
	.align		4
        /*0024*/ 	.word	0xfffffffc


//--------------------- .nv.constant4             --------------------------
	.section	.nv.constant4,"a",@progbits
	.align	8
	.align		8
.nv.constant4:
        /*0000*/ 	.dword	__assertfail
	.align		8
        /*0008*/ 	.dword	__unnamed_1
	.align		8
        /*0010*/ 	.dword	_ZN40_INTERNAL_2582247c_4_k_cu_89c5d536_173534cuda3std3__45__cpo5beginE
	.align		8
        /*0018*/ 	.dword	_ZN40_INTERNAL_2582247c_4_k_cu_89c5d536_173534cuda3std3__45__cpo3endE
	.align		8
        /*0020*/ 	.dword	_ZN40_INTERNAL_2582247c_4_k_cu_89c5d536_173534cuda3std3__45__cpo6cbeginE
	.align		8
        /*0028*/ 	.dword	_ZN40_INTERNAL_2582247c_4_k_cu_89c5d536_173534cuda3std3__45__cpo4cendE
	.align		8
        /*0030*/ 	.dword	_ZN40_INTERNAL_2582247c_4_k_cu_89c5d536_173534cuda3std3__442_GLOBAL__N__2582247c_4_k_cu_89c5d536_173536ignoreE
	.align		8
        /*0038*/ 	.dword	_ZN40_INTERNAL_2582247c_4_k_cu_89c5d536_173534cuda3std3__419piecewise_constructE
	.align		8
        /*0040*/ 	.dword	_ZN40_INTERNAL_2582247c_4_k_cu_89c5d536_173534cuda3std3__48in_placeE
	.align		8
        /*0048*/ 	.dword	_ZN40_INTERNAL_2582247c_4_k_cu_89c5d536_173534cuda3std6ranges3__45__cpo4swapE
	.align		8
        /*0050*/ 	.dword	_ZN40_INTERNAL_2582247c_4_k_cu_89c5d536_173534cuda3std6ranges3__45__cpo9iter_moveE
	.align		8
        /*0058*/ 	.dword	_ZN40_INTERNAL_2582247c_4_k_cu_89c5d536_173534cute7productE
	.align		8
        /*0060*/ 	.dword	_ZN40_INTERNAL_2582247c_4_k_cu_89c5d536_173534cute1_E
	.align		8
        /*0068*/ 	.dword	$str$22
	.align		8
        /*0070*/ 	.dword	$str$23


//--------------------- .text._ZN7cutlass13device_kernelINS_4gemm6kernel13GemmUniversalIN4cute5tupleIJiiiiEEENS1_10collective13CollectiveMmaINS1_34MainloopSm90TmaGmmaWarpSpecializedILi3ENS5_IJNS4_1CILi2EEENSA_ILi4EEENSA_ILi1EEEEEENS1_32KernelTmaWarpSpecializedPingpongEEENS5_IJNSA_ILi64EEESH_NSA_ILi128EEEEEEfNS5_IJlSD_lEEEfSK_NS4_8TiledMMAINS4_8MMA_AtomIJNS4_4SM904GMMA29MMA_64x64x8_F32TF32TF32_SS_TNILNSO_7ScaleInE1ELSQ_1EEEEEENS4_6LayoutINS5_IJSD_SD_SD_EEENS5_IJNSA_ILi0EEESV_SV_EEEEENS5_IJNS4_10UnderscoreESY_SY_EEEEENS4_23SM90_TMA_LOAD_MULTICASTENS4_14ComposedLayoutINS4_7SwizzleILi3ELi4ELi3EEENS4_18smem_ptr_flag_bitsILi32EEENST_INS5_IJNSA_ILi8EEENSA_ILi32EEEEEENS5_IJS18_SD_EEEEEEEvNS4_8identityES11_S1C_vS1D_EENS_8epilogue10collective6detail29Sm90TmaWarpSpecializedAdapterINS1G_15DefaultEpilogueIfSK_SK_NS1F_6thread17LinearCombinationIfLi1EffLNS1K_9ScaleType4KindE0ELNS_15FloatRoundStyleE2EfEENS1_15EpilogueDefaultEEEEEvvEEEEvNT_6ParamsE --------------------------
	.section	.text._ZN7cutlass13device_kernelINS_4gemm6kernel13GemmUniversalIN4cute5tupleIJiiiiEEENS1_10collective13CollectiveMmaINS1_34MainloopSm90TmaGmmaWarpSpecializedILi3ENS5_IJNS4_1CILi2EEENSA_ILi4EEENSA_ILi1EEEEEENS1_32KernelTmaWarpSpecializedPingpongEEENS5_IJNSA_ILi64EEESH_NSA_ILi128EEEEEEfNS5_IJlSD_lEEEfSK_NS4_8TiledMMAINS4_8MMA_AtomIJNS4_4SM904GMMA29MMA_64x64x8_F32TF32TF32_SS_TNILNSO_7ScaleInE1ELSQ_1EEEEEENS4_6LayoutINS5_IJSD_SD_SD_EEENS5_IJNSA_ILi0EEESV_SV_EEEEENS5_IJNS4_10UnderscoreESY_SY_EEEEENS4_23SM90_TMA_LOAD_MULTICASTENS4_14ComposedLayoutINS4_7SwizzleILi3ELi4ELi3EEENS4_18smem_ptr_flag_bitsILi32EEENST_INS5_IJNSA_ILi8EEENSA_ILi32EEEEEENS5_IJS18_SD_EEEEEEEvNS4_8identityES11_S1C_vS1D_EENS_8epilogue10collective6detail29Sm90TmaWarpSpecializedAdapterINS1G_15DefaultEpilogueIfSK_SK_NS1F_6thread17LinearCombinationIfLi1EffLNS1K_9ScaleType4KindE0ELNS_15FloatRoundStyleE2EfEENS1_15EpilogueDefaultEEEEEvvEEEEvNT_6ParamsE,"ax",@progbits
	.align	128
.text._ZN7cutlass13device_kernelINS_4gemm6kernel13GemmUniversalIN4cute5tupleIJiiiiEEENS1_10collective13CollectiveMmaINS1_34MainloopSm90TmaGmmaWarpSpecializedILi3ENS5_IJNS4_1CILi2EEENSA_ILi4EEENSA_ILi1EEEEEENS1_32KernelTmaWarpSpecializedPingpongEEENS5_IJNSA_ILi64EEESH_NSA_ILi128EEEEEEfNS5_IJlSD_lEEEfSK_NS4_8TiledMMAINS4_8MMA_AtomIJNS4_4SM904GMMA29MMA_64x64x8_F32TF32TF32_SS_TNILNSO_7ScaleInE1ELSQ_1EEEEEENS4_6LayoutINS5_IJSD_SD_SD_EEENS5_IJNSA_ILi0EEESV_SV_EEEEENS5_IJNS4_10UnderscoreESY_SY_EEEEENS4_23SM90_TMA_LOAD_MULTICASTENS4_14ComposedLayoutINS4_7SwizzleILi3ELi4ELi3EEENS4_18smem_ptr_flag_bitsILi32EEENST_INS5_IJNSA_ILi8EEENSA_ILi32EEEEEENS5_IJS18_SD_EEEEEEEvNS4_8identityES11_S1C_vS1D_EENS_8epilogue10collective6detail29Sm90TmaWarpSpecializedAdapterINS1G_15DefaultEpilogueIfSK_SK_NS1F_6thread17LinearCombinationIfLi1EffLNS1K_9ScaleType4KindE0ELNS_15FloatRoundStyleE2EfEENS1_15EpilogueDefaultEEEEEvvEEEEvNT_6ParamsE:
        .type           _ZN7cutlass13device_kernelINS_4gemm6kernel13GemmUniversalIN4cute5tupleIJiiiiEEENS1_10collective13CollectiveMmaINS1_34MainloopSm90TmaGmmaWarpSpecializedILi3ENS5_IJNS4_1CILi2EEENSA_ILi4EEENSA_ILi1EEEEEENS1_32KernelTmaWarpSpecializedPingpongEEENS5_IJNSA_ILi64EEESH_NSA_ILi128EEEEEEfNS5_IJlSD_lEEEfSK_NS4_8TiledMMAINS4_8MMA_AtomIJNS4_4SM904GMMA29MMA_64x64x8_F32TF32TF32_SS_TNILNSO_7ScaleInE1ELSQ_1EEEEEENS4_6LayoutINS5_IJSD_SD_SD_EEENS5_IJNSA_ILi0EEESV_SV_EEEEENS5_IJNS4_10UnderscoreESY_SY_EEEEENS4_23SM90_TMA_LOAD_MULTICASTENS4_14ComposedLayoutINS4_7SwizzleILi3ELi4ELi3EEENS4_18smem_ptr_flag_bitsILi32EEENST_INS5_IJNSA_ILi8EEENSA_ILi32EEEEEENS5_IJS18_SD_EEEEEEEvNS4_8identityES11_S1C_vS1D_EENS_8epilogue10collective6detail29Sm90TmaWarpSpecializedAdapterINS1G_15DefaultEpilogueIfSK_SK_NS1F_6thread17LinearCombinationIfLi1EffLNS1K_9ScaleType4KindE0ELNS_15FloatRoundStyleE2EfEENS1_15EpilogueDefaultEEEEEvvEEEEvNT_6ParamsE,@function
        .size           _ZN7cutlass13device_kernelINS_4gemm6kernel13GemmUniversalIN4cute5tupleIJiiiiEEENS1_10collective13CollectiveMmaINS1_34MainloopSm90TmaGmmaWarpSpecializedILi3ENS5_IJNS4_1CILi2EEENSA_ILi4EEENSA_ILi1EEEEEENS1_32KernelTmaWarpSpecializedPingpongEEENS5_IJNSA_ILi64EEESH_NSA_ILi128EEEEEEfNS5_IJlSD_lEEEfSK_NS4_8TiledMMAINS4_8MMA_AtomIJNS4_4SM904GMMA29MMA_64x64x8_F32TF32TF32_SS_TNILNSO_7ScaleInE1ELSQ_1EEEEEENS4_6LayoutINS5_IJSD_SD_SD_EEENS5_IJNSA_ILi0EEESV_SV_EEEEENS5_IJNS4_10UnderscoreESY_SY_EEEEENS4_23SM90_TMA_LOAD_MULTICASTENS4_14ComposedLayoutINS4_7SwizzleILi3ELi4ELi3EEENS4_18smem_ptr_flag_bitsILi32EEENST_INS5_IJNSA_ILi8EEENSA_ILi32EEEEEENS5_IJS18_SD_EEEEEEEvNS4_8identityES11_S1C_vS1D_EENS_8epilogue10collective6detail29Sm90TmaWarpSpecializedAdapterINS1G_15DefaultEpilogueIfSK_SK_NS1F_6thread17LinearCombinationIfLi1EffLNS1K_9ScaleType4KindE0ELNS_15FloatRoundStyleE2EfEENS1_15EpilogueDefaultEEEEEvvEEEEvNT_6ParamsE,(.L_x_135 - _ZN7cutlass13device_kernelINS_4gemm6kernel13GemmUniversalIN4cute5tupleIJiiiiEEENS1_10collective13CollectiveMmaINS1_34MainloopSm90TmaGmmaWarpSpecializedILi3ENS5_IJNS4_1CILi2EEENSA_ILi4EEENSA_ILi1EEEEEENS1_32KernelTmaWarpSpecializedPingpongEEENS5_IJNSA_ILi64EEESH_NSA_ILi128EEEEEEfNS5_IJlSD_lEEEfSK_NS4_8TiledMMAINS4_8MMA_AtomIJNS4_4SM904GMMA29MMA_64x64x8_F32TF32TF32_SS_TNILNSO_7ScaleInE1ELSQ_1EEEEEENS4_6LayoutINS5_IJSD_SD_SD_EEENS5_IJNSA_ILi0EEESV_SV_EEEEENS5_IJNS4_10UnderscoreESY_SY_EEEEENS4_23SM90_TMA_LOAD_MULTICASTENS4_14ComposedLayoutINS4_7SwizzleILi3ELi4ELi3EEENS4_18smem_ptr_flag_bitsILi32EEENST_INS5_IJNSA_ILi8EEENSA_ILi32EEEEEENS5_IJS18_SD_EEEEEEEvNS4_8identityES11_S1C_vS1D_EENS_8epilogue10collective6detail29Sm90TmaWarpSpecializedAdapterINS1G_15DefaultEpilogueIfSK_SK_NS1F_6thread17LinearCombinationIfLi1EffLNS1K_9ScaleType4KindE0ELNS_15FloatRoundStyleE2EfEENS1_15EpilogueDefaultEEEEEvvEEEEvNT_6ParamsE)
        .other          _ZN7cutlass13device_kernelINS_4gemm6kernel13GemmUniversalIN4cute5tupleIJiiiiEEENS1_10collective13CollectiveMmaINS1_34MainloopSm90TmaGmmaWarpSpecializedILi3ENS5_IJNS4_1CILi2EEENSA_ILi4EEENSA_ILi1EEEEEENS1_32KernelTmaWarpSpecializedPingpongEEENS5_IJNSA_ILi64EEESH_NSA_ILi128EEEEEEfNS5_IJlSD_lEEEfSK_NS4_8TiledMMAINS4_8MMA_AtomIJNS4_4SM904GMMA29MMA_64x64x8_F32TF32TF32_SS_TNILNSO_7ScaleInE1ELSQ_1EEEEEENS4_6LayoutINS5_IJSD_SD_SD_EEENS5_IJNSA_ILi0EEESV_SV_EEEEENS5_IJNS4_10UnderscoreESY_SY_EEEEENS4_23SM90_TMA_LOAD_MULTICASTENS4_14ComposedLayoutINS4_7SwizzleILi3ELi4ELi3EEENS4_18smem_ptr_flag_bitsILi32EEENST_INS5_IJNSA_ILi8EEENSA_ILi32EEEEEENS5_IJS18_SD_EEEEEEEvNS4_8identityES11_S1C_vS1D_EENS_8epilogue10collective6detail29Sm90TmaWarpSpecializedAdapterINS1G_15DefaultEpilogueIfSK_SK_NS1F_6thread17LinearCombinationIfLi1EffLNS1K_9ScaleType4KindE0ELNS_15FloatRoundStyleE2EfEENS1_15EpilogueDefaultEEEEEvvEEEEvNT_6ParamsE,@"STO_CUDA_ENTRY STV_DEFAULT"
_ZN7cutlass13device_kernelINS_4gemm6kernel13GemmUniversalIN4cute5tupleIJiiiiEEENS1_10collective13CollectiveMmaINS1_34MainloopSm90TmaGmmaWarpSpecializedILi3ENS5_IJNS4_1CILi2EEENSA_ILi4EEENSA_ILi1EEEEEENS1_32KernelTmaWarpSpecializedPingpongEEENS5_IJNSA_ILi64EEESH_NSA_ILi128EEEEEEfNS5_IJlSD_lEEEfSK_NS4_8TiledMMAINS4_8MMA_AtomIJNS4_4SM904GMMA29MMA_64x64x8_F32TF32TF32_SS_TNILNSO_7ScaleInE1ELSQ_1EEEEEENS4_6LayoutINS5_IJSD_SD_SD_EEENS5_IJNSA_ILi0EEESV_SV_EEEEENS5_IJNS4_10UnderscoreESY_SY_EEEEENS4_23SM90_TMA_LOAD_MULTICASTENS4_14ComposedLayoutINS4_7SwizzleILi3ELi4ELi3EEENS4_18smem_ptr_flag_bitsILi32EEENST_INS5_IJNSA_ILi8EEENSA_ILi32EEEEEENS5_IJS18_SD_EEEEEEEvNS4_8identityES11_S1C_vS1D_EENS_8epilogue10collective6detail29Sm90TmaWarpSpecializedAdapterINS1G_15DefaultEpilogueIfSK_SK_NS1F_6thread17LinearCombinationIfLi1EffLNS1K_9ScaleType4KindE0ELNS_15FloatRoundStyleE2EfEENS1_15EpilogueDefaultEEEEEvvEEEEvNT_6ParamsE:
[----:B------:R-:W0:Y:S02]  /*0000*/  LDC R1, c[0x0][0x28] ;  /* 0x00000a00ff017b82 */ /* 0x000e240000000800 */
[----:B0-----:R-:W-:Y:S01]  /*0010*/  VIADD R1, R1, 0xfffffff8 ;  /* 0xfffffff801017836 */ /* 0x001fe20000000000 */
[----:B------:R-:W0:Y:S01]  /*0020*/  S2R R4, SR_TID.X ;  /* 0x0000000000047919 */ /* 0x000e220000002100 */
[----:B------:R-:W-:Y:S01]  /*0030*/  ELECT P0, URZ, PT ;  /* 0x00000000003f782f */ /* 0x000fe20003800000 */
[----:B------:R-:W-:Y:S01]  /*0040*/  BSSY B0, `(.L_x_0) ;  /* 0x000000f000007945 */ /* 0x000fe20003800000 */
[--C-:B0-----:R-:W-:Y:S02]  /*0050*/  SHF.R.U32.HI R0, RZ, 0x5, R4.reuse ;  /* 0x00000005ff007819 */ /* 0x101fe40000011604 */
[----:B------:R-:W-:-:S03]  /*0060*/  SHF.R.U32.HI R7, RZ, 0x7, R4 ;  /* 0x00000007ff077819 */ /* 0x000fc60000011604 */
[----:B------:R-:W0:Y:S04]  /*0070*/  SHFL.IDX PT, R2, R0, RZ, 0x1f ;  /* 0x00001fff00027589 */ /* 0x000e2800000e0000 */
[----:B------:R1:W2:Y:S01]  /*0080*/  SHFL.IDX PT, R10, R7, RZ, 0x1f ;  /* 0x00001fff070a7589 */ /* 0x0002a200000e0000 */
[----:B0-----:R-:W-:-:S13]  /*0090*/  ISETP.NE.OR P0, PT, R2, RZ, !P0 ;  /* 0x000000ff0200720c */ /* 0x001fda0004705670 */
[----:B-12---:R-:W-:Y:S05]  /*00a0*/  @P0 BRA `(.L_x_1) ;  /* 0x0000000000200947 */ /* 0x006fea0003800000 */
[----:B------:R-:W-:Y:S02]  /*00b0*/  ULDC.64 UR4, c[0x0][0x198] ;  /* 0x0000660000047ab9 */ /* 0x000fe40000000a00 */
[----:B------:R-:W-:Y:S02]  /*00c0*/  UIADD3 UR6, UP0, UR4, 0xf0, URZ ;  /* 0x000000f004067890 */ /* 0x000fe4000ff1e03f */
[----:B------:R-:W-:Y:S02]  /*00d0*/  UIADD3 UR4, UP1, UR4, 0x1f0, URZ ;  /* 0x000001f004047890 */ /* 0x000fe4000ff3e03f */
[----:B------:R-:W-:Y:S02]  /*00e0*/  UIADD3.X UR7, URZ, UR5, URZ, UP0, !UPT ;  /* 0x000000053f077290 */ /* 0x000fe400087fe43f */
[----:B------:R-:W-:-:S07]  /*00f0*/  UIADD3.X UR5, URZ, UR5, URZ, UP1, !UPT ;  /* 0x000000053f057290 */ /* 0x000fce0008ffe43f */
[----:B------:R0:W-:Y:S02]  /*0100*/  UTMACCTL.PF [UR6] ;  /* 0x00000000060079b9 */ /* 0x0001e40008040000 */
[----:B------:R0:W-:Y:S02]  /*0110*/  UTMACCTL.PF [UR4] ;  /* 0x00000000040079b9 */ /* 0x0001e40008040000 */
[----:B0-----:R-:W-:Y:S01]  /*0120*/  NOP ;  /* 0x0000000000007918 */ /* 0x001fe20000000000 */
.L_x_1:
[----:B------:R-:W-:Y:S05]  /*0130*/  BSYNC B0 ;  /* 0x0000000000007941 */ /* 0x000fea0003800000 */
.L_x_0:
[----:B------:R-:W0:Y:S02]  /*0140*/  SHFL.IDX PT, R9, R0, RZ, 0x1f ;  /* 0x00001fff00097589 */ /* 0x000e2400000e0000 */
[----:B0-----:R-:W-:-:S13]  /*0150*/  ISETP.NE.AND P0, PT, R9, RZ, PT ;  /* 0x000000ff0900720c */ /* 0x001fda0003f05270 */
[----:B------:R-:W-:Y:S05]  /*0160*/  @P0 BRA `(.L_x_2) ;  /* 0x0000000000500947 */ /* 0x000fea0003800000 */
[----:B------:R-:W0:Y:S01]  /*0170*/  S2UR UR8, SR_CgaCtaId ;  /* 0x00000000000879c3 */ /* 0x000e220000008800 */
[----:B------:R-:W-:Y:S01]  /*0180*/  UMOV UR4, 0x400 ;  /* 0x0000040000047882 */ /* 0x000fe20000000000 */
[----:B------:R-:W-:Y:S01]  /*0190*/  UMOV UR5, 0x1 ;  /* 0x0000000100057882 */ /* 0x000fe20000000000 */
[----:B------:R-:W-:Y:S01]  /*01a0*/  UMOV UR6, 0x5 ;  /* 0x0000000500067882 */ /* 0x000fe20000000000 */
[----:B------:R-:W-:Y:S01]  /*01b0*/  ELECT P0, URZ, PT ;  /* 0x00000000003f782f */ /* 0x000fe20003800000 */
[----:B------:R-:W-:-:S04]  /*01c0*/  UIADD3 UR6, -UR6, 0x100000, URZ ;  /* 0x0010000006067890 */ /* 0x000fc8000fffe13f */
[----:B------:R-:W-:Y:S02]  /*01d0*/  USHF.L.U32 UR7, UR6, 0xb, URZ ;  /* 0x0000000b06077899 */ /* 0x000fe4000800063f */
[----:B------:R-:W-:Y:S02]  /*01e0*/  USHF.L.U32 UR6, UR6, 0x1, URZ ;  /* 0x0000000106067899 */ /* 0x000fe4000800063f */
[----:B0-----:R-:W-:Y:S02]  /*01f0*/  ULEA UR8, UR8, UR4, 0x18 ;  /* 0x0000000408087291 */ /* 0x001fe4000f8ec03f */
[----:B------:R-:W-:-:S04]  /*0200*/  UIADD3 UR4, -UR5, 0x100000, URZ ;  /* 0x0010000005047890 */ /* 0x000fc8000fffe13f */
[----:B------:R-:W-:Y:S02]  /*0210*/  USHF.L.U32 UR5, UR4, 0xb, URZ ;  /* 0x0000000b04057899 */ /* 0x000fe4000800063f */
[----:B------:R-:W-:Y:S01]  /*0220*/  USHF.L.U32 UR4, UR4, 0x1, URZ ;  /* 0x0000000104047899 */ /* 0x000fe2000800063f */
[----:B------:R-:W0:Y:S11]  /*0230*/  FENCE.VIEW.ASYNC.S ;  /* 0x00000000000073c6 */ /* 0x000e360000000000 */
[----:B0-----:R0:W1:Y:S01]  /*0240*/  SYNCS.EXCH.64 URZ, [UR8], UR4 ;  /* 0x00000004083f75b2 */ /* 0x0010620008000100 */
[----:B------:R0:W2:Y:S01]  /*0250*/  SYNCS.EXCH.64 URZ, [UR8+0x18], UR6 ;  /* 0x00001806083f75b2 */ /* 0x0000a20008000100 */
[----:B------:R0:W3:Y:S01]  /*0260*/  SYNCS.EXCH.64 URZ, [UR8+0x8], UR4 ;  /* 0x00000804083f75b2 */ /* 0x0000e20008000100 */
[----:B------:R0:W4:Y:S01]  /*0270*/  SYNCS.EXCH.64 URZ, [UR8+0x20], UR6 ;  /* 0x00002006083f75b2 */ /* 0x0001220008000100 */
[----:B------:R0:W0:Y:S01]  /*0280*/  SYNCS.EXCH.64 URZ, [UR8+0x10], UR4 ;  /* 0x00001004083f75b2 */ /* 0x0000220008000100 */
[----:B------:R0:W0:Y:S01]  /*0290*/  SYNCS.EXCH.64 URZ, [UR8+0x28], UR6 ;  /* 0x00002806083f75b2 */ /* 0x0000220008000100 */
[----:B------:R-:W-:Y:S01]  /*02a0*/  NOP ;  /* 0x0000000000007918 */ /* 0x000fe20000000000 */
.L_x_2:
[----:B------:R-:W5:Y:S01]  /*02b0*/  SHFL.IDX PT, R12, R0, RZ, 0x1f ;  /* 0x00001fff000c7589 */ /* 0x000f6200000e0000 */
[----:B------:R-:W1:Y:S01]  /*02c0*/  S2UR UR12, SR_CTAID.X ;  /* 0x00000000000c79c3 */ /* 0x000e620000002500 */
[----:B------:R-:W-:Y:S02]  /*02d0*/  SHF.R.S32.HI R3, RZ, 0x1f, R4 ;  /* 0x0000001fff037819 */ /* 0x000fe40000011404 */
[----:B------:R-:W-:Y:S01]  /*02e0*/  ELECT P0, URZ, PT ;  /* 0x00000000003f782f */ /* 0x000fe20003800000 */
[----:B------:R-:W2:Y:S01]  /*02f0*/  SHFL.IDX PT, R11, R0, RZ, 0x1f ;  /* 0x00001fff000b7589 */ /* 0x000ea200000e0000 */
[----:B0-----:R-:W-:Y:S01]  /*0300*/  ULDC UR4, c[0x0][0x150] ;  /* 0x0000540000047ab9 */ /* 0x001fe20000000800 */
[----:B------:R-:W-:Y:S02]  /*0310*/  LEA.HI R3, R3, R4, RZ, 0x7 ;  /* 0x0000000403037211 */ /* 0x000fe400078f38ff */
[----:B------:R-:W-:Y:S01]  /*0320*/  ELECT P1, URZ, PT ;  /* 0x00000000003f782f */ /* 0x000fe20003820000 */
[----:B------:R-:W0:Y:S01]  /*0330*/  S2R R6, SR_CTAID.Y ;  /* 0x0000000000067919 */ /* 0x000e220000002600 */
[----:B------:R-:W3:Y:S01]  /*0340*/  LDC R14, c[0x0][0x144] ;  /* 0x00005100ff0e7b82 */ /* 0x000ee20000000800 */
[----:B------:R-:W-:Y:S01]  /*0350*/  LOP3.LUT R3, R3, 0xffffff80, RZ, 0xc0, !PT ;  /* 0xffffff8003037812 */ /* 0x000fe200078ec0ff */
[----:B------:R-:W-:Y:S01]  /*0360*/  UMOV UR11, 0x80 ;  /* 0x00000080000b7882 */ /* 0x000fe20000000000 */
[----:B------:R-:W4:Y:S01]  /*0370*/  SHFL.IDX PT, R16, R7, RZ, 0x1f ;  /* 0x00001fff07107589 */ /* 0x000f2200000e0000 */
[----:B------:R-:W-:Y:S01]  /*0380*/  NOP ;  /* 0x0000000000007918 */ /* 0x000fe20000000000 */
[----:B------:R-:W-:Y:S01]  /*0390*/  NOP ;  /* 0x0000000000007918 */ /* 0x000fe20000000000 */
[----:B------:R-:W-:Y:S01]  /*03a0*/  IMAD.IADD R5, R4, 0x1, -R3 ;  /* 0x0000000104057824 */ /* 0x000fe200078e0a03 */
[C---:B------:R-:W-:Y:S01]  /*03b0*/  ISETP.NE.AND P4, PT, R10.reuse, RZ, PT ;  /* 0x000000ff0a00720c */ /* 0x040fe20003f85270 */
[----:B------:R-:W4:Y:S01]  /*03c0*/  LDC R15, c[0x0][0x140] ;  /* 0x00005000ff0f7b82 */ /* 0x000f220000000800 */
[----:B------:R-:W-:-:S02]  /*03d0*/  VIADD R36, R10, 0xffffffff ;  /* 0xffffffff0a247836 */ /* 0x000fc40000000000 */
[----:B------:R-:W-:Y:S01]  /*03e0*/  SHF.R.S32.HI R8, RZ, 0x1f, R5 ;  /* 0x0000001fff087819 */ /* 0x000fe20000011405 */
[----:B------:R-:W-:Y:S02]  /*03f0*/  IMAD.MOV.U32 R57, RZ, RZ, 0x1 ;  /* 0x00000001ff397424 */ /* 0x000fe400078e00ff */
[----:B------:R-:W-:Y:S02]  /*0400*/  ISETP.GE.U32.AND P6, PT, R36, 0x2, PT ;  /* 0x000000022400780c */ /* 0x000fe40003fc6070 */
[----:B-----5:R-:W-:Y:S01]  /*0410*/  ISETP.NE.OR P0, PT, R12, RZ, !P0 ;  /* 0x000000ff0c00720c */ /* 0x020fe20004705670 */
[----:B------:R-:W5:Y:S01]  /*0420*/  LDC R25, c[0x0][0x148] ;  /* 0x00005200ff197b82 */ /* 0x000f620000000800 */
[----:B-1----:R-:W-:Y:S02]  /*0430*/  I2FP.F32.U32 R12, UR12 ;  /* 0x0000000c000c7c45 */ /* 0x002fe40008201000 */
[----:B------:R-:W-:Y:S02]  /*0440*/  LEA.HI R3, R8, R5, RZ, 0x3 ;  /* 0x0000000508037211 */ /* 0x000fe400078f18ff */
[----:B--2---:R-:W-:Y:S01]  /*0450*/  ISETP.NE.OR P1, PT, R11, RZ, !P1 ;  /* 0x000000ff0b00720c */ /* 0x004fe20004f25670 */
[----:B------:R-:W-:Y:S01]  /*0460*/  FMUL R13, R12, UR4 ;  /* 0x000000040c0d7c20 */ /* 0x000fe20008400000 */
[--C-:B------:R-:W-:Y:S01]  /*0470*/  SHF.R.S32.HI R0, RZ, 0x3, R3.reuse ;  /* 0x00000003ff007819 */ /* 0x100fe20000011403 */
[----:B------:R-:W-:Y:S01]  /*0480*/  ULDC UR4, c[0x0][0x154] ;  /* 0x0000550000047ab9 */ /* 0x000fe20000000800 */
[----:B------:R-:W-:-:S02]  /*0490*/  SHF.R.S32.HI R3, RZ, 0x1f, R3 ;  /* 0x0000001fff037819 */ /* 0x000fc40000011403 */
[----:B------:R-:W-:Y:S01]  /*04a0*/  SHF.R.S32.HI R12, RZ, 0x1f, R9 ;  /* 0x0000001fff0c7819 */ /* 0x000fe20000011409 */
[----:B------:R-:W1:Y:S01]  /*04b0*/  F2I.U32.TRUNC.NTZ R13, R13 ;  /* 0x0000000d000d7305 */ /* 0x000e62000020f000 */
[----:B------:R-:W-:Y:S01]  /*04c0*/  LEA.HI R11, R3, R0, RZ, 0x2 ;  /* 0x00000000030b7211 */ /* 0x000fe200078f10ff */
[----:B------:R-:W-:Y:S01]  /*04d0*/  VOTEU.ALL UP1, P0 ;  /* 0x00000000003f7886 */ /* 0x000fe20000020000 */
[----:B------:R-:W-:Y:S01]  /*04e0*/  LEA.HI R12, R12, R9, RZ, 0x2 ;  /* 0x000000090c0c7211 */ /* 0x000fe200078f10ff */
[----:B------:R-:W-:Y:S01]  /*04f0*/  VOTEU.ALL UP0, P0 ;  /* 0x00000000003f7886 */ /* 0x000fe20000000000 */
[----:B------:R-:W-:Y:S01]  /*0500*/  SHF.R.S32.HI R3, RZ, 0x1f, R2 ;  /* 0x0000001fff037819 */ /* 0x000fe20000011402 */
[----:B------:R-:W-:Y:S01]  /*0510*/  VOTEU.ALL UP2, P1 ;  /* 0x00000000003f7886 */ /* 0x000fe20000840000 */
[----:B------:R-:W-:Y:S01]  /*0520*/  LOP3.LUT R11, R11, 0xfffffffc, RZ, 0xc0, !PT ;  /* 0xfffffffc0b0b7812 */ /* 0x000fe200078ec0ff */
[----:B------:R-:W2:Y:S01]  /*0530*/  @!UP1 S2UR UR7, SR_CgaCtaId ;  /* 0x00000000000799c3 */ /* 0x000ea20000008800 */
[----:B------:R-:W-:Y:S01]  /*0540*/  LOP3.LUT R12, R12, 0x3ffffffc, RZ, 0xc0, !PT ;  /* 0x3ffffffc0c0c7812 */ /* 0x000fe200078ec0ff */
[----:B------:R-:W-:Y:S01]  /*0550*/  @!UP1 UMOV UR6, 0x400 ;  /* 0x0000040000069882 */ /* 0x000fe20000000000 */
[----:B------:R-:W-:Y:S01]  /*0560*/  LEA.HI R3, R3, R2, RZ, 0x2 ;  /* 0x0000000203037211 */ /* 0x000fe200078f10ff */
[----:B------:R-:W-:Y:S01]  /*0570*/  IMAD.IADD R11, R0, 0x1, -R11 ;  /* 0x00000001000b7824 */ /* 0x000fe200078e0a0b */
[----:B------:R-:W-:Y:S01]  /*0580*/  @!UP2 UMOV UR9, 0x400 ;  /* 0x000004000009a882 */ /* 0x000fe20000000000 */
[----:B------:R-:W-:Y:S01]  /*0590*/  IMAD.IADD R12, R9, 0x1, -R12 ;  /* 0x00000001090c7824 */ /* 0x000fe200078e0a0c */
[----:B------:R-:W-:Y:S01]  /*05a0*/  LOP3.LUT R3, R3, 0xfffffffc, RZ, 0xc0, !PT ;  /* 0xfffffffc03037812 */ /* 0x000fe200078ec0ff */
[----:B------:R-:W5:Y:S01]  /*05b0*/  @!UP2 S2UR UR10, SR_CgaCtaId ;  /* 0x00000000000aa9c3 */ /* 0x000f620000008800 */
[----:B-1----:R-:W-:Y:S01]  /*05c0*/  IMAD.MOV R13, RZ, RZ, -R13 ;  /* 0x000000ffff0d7224 */ /* 0x002fe200078e0a0d */
[----:B------:R-:W-:Y:S01]  /*05d0*/  VOTEU.ALL UP3, P1 ;  /* 0x00000000003f7886 */ /* 0x000fe20000860000 */
[----:B------:R-:W-:Y:S01]  /*05e0*/  IMAD R11, R12, 0x4, R11 ;  /* 0x000000040c0b7824 */ /* 0x000fe200078e020b */
[----:B------:R-:W-:Y:S01]  /*05f0*/  VOTEU.ALL UP4, P1 ;  /* 0x00000000003f7886 */ /* 0x000fe20000880000 */
[----:B------:R-:W-:Y:S01]  /*0600*/  IMAD.IADD R9, R2, 0x1, -R3 ;  /* 0x0000000102097824 */ /* 0x000fe200078e0a03 */
[----:B0-----:R-:W-:Y:S01]  /*0610*/  I2FP.F32.U32 R2, R6 ;  /* 0x0000000600027245 */ /* 0x001fe20000201000 */
[----:B---3--:R-:W-:Y:S01]  /*0620*/  IMAD R21, R14, R13, UR12 ;  /* 0x0000000c0e157e24 */ /* 0x008fe2000f8e020d */
[C---:B------:R-:W-:Y:S01]  /*0630*/  LEA.HI R0, R11.reuse, R11, RZ, 0x1 ;  /* 0x0000000b0b007211 */ /* 0x040fe200078f08ff */
[C---:B------:R-:W-:Y:S01]  /*0640*/  IMAD.SHL.U32 R56, R11.reuse, 0x4, RZ ;  /* 0x000000040b387824 */ /* 0x040fe200078e00ff */
[----:B------:R-:W-:Y:S01]  /*0650*/  VOTEU.ALL UP5, P1 ;  /* 0x00000000003f7886 */ /* 0x000fe200008a0000 */
[----:B------:R-:W-:Y:S01]  /*0660*/  FMUL R2, R2, UR4 ;  /* 0x0000000402027c20 */ /* 0x000fe20008400000 */
[----:B------:R-:W-:Y:S01]  /*0670*/  LOP3.LUT R0, R0, 0xfffffffe, RZ, 0xc0, !PT ;  /* 0xfffffffe00007812 */ /* 0x000fe200078ec0ff */
[----:B------:R-:W-:Y:S01]  /*0680*/  UMOV UR4, 0x20 ;  /* 0x0000002000047882 */ /* 0x000fe20000000000 */
[----:B------:R-:W-:Y:S01]  /*0690*/  LOP3.LUT R56, R11, 0xc, R56, 0x78, !PT ;  /* 0x0000000c0b387812 */ /* 0x000fe200078e7838 */
[----:B------:R-:W-:-:S04]  /*06a0*/  @!UP1 UIADD3 UR4, -UR4, 0x100000, URZ ;  /* 0x0010000004049890 */ /* 0x000fc8000fffe13f */
[----:B------:R-:W-:Y:S02]  /*06b0*/  @!UP1 USHF.L.U32 UR5, UR4, 0xb, URZ ;  /* 0x0000000b04059899 */ /* 0x000fe4000800063f */
[----:B------:R-:W-:Y:S01]  /*06c0*/  @!UP1 USHF.L.U32 UR4, UR4, 0x1, URZ ;  /* 0x0000000104049899 */ /* 0x000fe2000800063f */
[----:B----4-:R-:W-:Y:S01]  /*06d0*/  ISETP.EQ.U32.AND P2, PT, R15, 0x1, PT ;  /* 0x000000010f00780c */ /* 0x010fe20003f42070 */
[----:B------:R-:W-:Y:S01]  /*06e0*/  IMAD.IADD R0, R11, 0x1, -R0 ;  /* 0x000000010b007824 */ /* 0x000fe200078e0a00 */
[----:B------:R-:W0:Y:S01]  /*06f0*/  F2I.U32.TRUNC.NTZ R2, R2 ;  /* 0x0000000200027305 */ /* 0x000e22000020f000 */
[----:B--2---:R-:W-:Y:S01]  /*0700*/  @!UP1 ULEA UR8, UR7, UR6, 0x18 ;  /* 0x0000000607089291 */ /* 0x004fe2000f8ec03f */
[----:B------:R-:W-:Y:S01]  /*0710*/  R2UR UR43, R16 ;  /* 0x00000000102b72ca */ /* 0x000fe200000e0000 */
[----:B------:R-:W-:-:S04]  /*0720*/  @!UP2 UIADD3 UR6, -UR11, 0x100000, URZ ;  /* 0x001000000b06a890 */ /* 0x000fc8000fffe13f */
[----:B------:R-:W-:Y:S02]  /*0730*/  @!UP2 USHF.L.U32 UR7, UR6, 0xb, URZ ;  /* 0x0000000b0607a899 */ /* 0x000fe4000800063f */
[----:B------:R-:W-:Y:S01]  /*0740*/  @!UP2 USHF.L.U32 UR6, UR6, 0x1, URZ ;  /* 0x000000010606a899 */ /* 0x000fe2000800063f */
[----:B------:R-:W-:Y:S01]  /*0750*/  ISETP.NE.AND P3, PT, R0, R21, PT ;  /* 0x000000150000720c */ /* 0x000fe20003f65270 */
[----:B------:R-:W-:Y:S01]  /*0760*/  VOTEU.ALL UP1, P0 ;  /* 0x00000000003f7886 */ /* 0x000fe20000020000 */
[----:B-----5:R-:W-:Y:S01]  /*0770*/  @!UP2 ULEA UR9, UR10, UR9, 0x18 ;  /* 0x000000090a09a291 */ /* 0x020fe2000f8ec03f */
[----:B------:R-:W-:Y:S01]  /*0780*/  LOP3.LUT P0, RZ, R5, 0x7, RZ, 0xc0, !PT ;  /* 0x0000000705ff7812 */ /* 0x000fe2000780c0ff */
[----:B------:R-:W-:Y:S01]  /*0790*/  VOTEU.ALL UP2, P1 ;  /* 0x00000000003f7886 */ /* 0x000fe20000840000 */
[----:B------:R-:W-:Y:S02]  /*07a0*/  ISETP.NE.AND P1, PT, R9, 0x3, PT ;  /* 0x000000030900780c */ /* 0x000fe40003f25270 */
[----:B------:R-:W-:-:S02]  /*07b0*/  ISETP.LT.U32.AND P0, PT, R56, 0x8, !P0 ;  /* 0x000000083800780c */ /* 0x000fc40004701070 */
[----:B------:R-:W-:Y:S01]  /*07c0*/  ISETP.EQ.OR P1, PT, R9, RZ, !P1 ;  /* 0x000000ff0900720c */ /* 0x000fe20004f22670 */
[----:B------:R-:W1:Y:S02]  /*07d0*/  FENCE.VIEW.ASYNC.S ;  /* 0x00000000000073c6 */ /* 0x000e640000000000 */
[----:B-1----:R1:W2:Y:S01]  /*07e0*/  @!UP0 SYNCS.EXCH.64 URZ, [UR8+0x60], UR4 ;  /* 0x00006004083f85b2 */ /* 0x0022a20008000100 */
[----:B0-----:R-:W-:Y:S01]  /*07f0*/  IMAD.MOV R20, RZ, RZ, -R2 ;  /* 0x000000ffff147224 */ /* 0x001fe200078e0a02 */
[----:B------:R-:W-:-:S03]  /*0800*/  @P3 LEA.HI R0, R56, R56, RZ, 0x1 ;  /* 0x0000003838003211 */ /* 0x000fc600078f08ff */
[----:B------:R-:W-:Y:S01]  /*0810*/  IMAD R3, R25, R20, R6 ;  /* 0x0000001419037224 */ /* 0x000fe200078e0206 */
[----:B------:R-:W-:Y:S02]  /*0820*/  ISETP.EQ.AND P1, PT, R10, RZ, P1 ;  /* 0x000000ff0a00720c */ /* 0x000fe40000f22270 */
[----:B------:R-:W-:Y:S02]  /*0830*/  @P3 SHF.R.S32.HI R0, RZ, 0x1, R0 ;  /* 0x00000001ff003819 */ /* 0x000fe40000011400 */
[----:B------:R-:W-:Y:S02]  /*0840*/  SEL R23, RZ, 0x1, !P1 ;  /* 0x00000001ff177807 */ /* 0x000fe40004800000 */
[----:B------:R-:W-:Y:S02]  /*0850*/  @P3 ISETP.NE.AND P5, PT, R0, R3, PT ;  /* 0x000000030000320c */ /* 0x000fe40003fa5270 */
[----:B------:R-:W-:Y:S01]  /*0860*/  SEL R0, RZ, 0x1, !P0 ;  /* 0x00000001ff007807 */ /* 0x000fe20004000000 */
[----:B------:R1:W0:Y:S01]  /*0870*/  @!UP1 SYNCS.EXCH.64 URZ, [UR8+0x68], UR4 ;  /* 0x00006804083f95b2 */ /* 0x0002220008000100 */
[----:B------:R-:W-:Y:S01]  /*0880*/  NOP ;  /* 0x0000000000007918 */ /* 0x000fe20000000000 */
[----:B------:R-:W-:-:S02]  /*0890*/  @P3 SEL R57, RZ, 0x1, P5 ;  /* 0x00000001ff393807 */ /* 0x000fc40002800000 */
[----:B------:R-:W-:Y:S02]  /*08a0*/  SEL R23, R23, 0x2, P6 ;  /* 0x0000000217177807 */ /* 0x000fe40003000000 */
[----:B------:R-:W-:Y:S01]  /*08b0*/  LOP3.LUT R57, R57, R0, RZ, 0xc0, !PT ;  /* 0x0000000039397212 */ /* 0x000fe200078ec0ff */
[----:B------:R1:W3:Y:S01]  /*08c0*/  @!UP2 SYNCS.EXCH.64 URZ, [UR9+0x40], UR6 ;  /* 0x00004006093fa5b2 */ /* 0x0002e20008000100 */
[----:B------:R1:W4:Y:S01]  /*08d0*/  @!UP3 SYNCS.EXCH.64 URZ, [UR9+0x48], UR6 ;  /* 0x00004806093fb5b2 */ /* 0x0003220008000100 */
[----:B------:R1:W0:Y:S01]  /*08e0*/  @!UP4 SYNCS.EXCH.64 URZ, [UR9+0x50], UR6 ;  /* 0x00005006093fc5b2 */ /* 0x0002220008000100 */
[----:B------:R1:W0:Y:S01]  /*08f0*/  @!UP5 SYNCS.EXCH.64 URZ, [UR9+0x58], UR6 ;  /* 0x00005806093fd5b2 */ /* 0x0002220008000100 */
[----:B------:R-:W-:Y:S01]  /*0900*/  NOP ;  /* 0x0000000000007918 */ /* 0x000fe20000000000 */
[----:B-12---:R-:W-:Y:S05]  /*0910*/  @!P2 BRA `(.L_x_3) ;  /* 0x000000000008a947 */ /* 0x006fea0003800000 */
[----:B0--34-:R-:W-:Y:S01]  /*0920*/  UCGABAR_ARV ;  /* 0x00000000000079c7 */ /* 0x019fe20008000000 */
[----:B------:R-:W-:Y:S05]  /*0930*/  BRA `(.L_x_4) ;  /* 0x0000000000047947 */ /* 0x000fea0003800000 */
.L_x_3:
[----:B0--34-:R-:W-:Y:S01]  /*0940*/  NOP ;  /* 0x0000000000007918 */ /* 0x019fe20000000000 */
.L_x_4:
[----:B------:R-:W-:Y:S01]  /*0950*/  ULDC.64 UR4, c[0x0][0x598] ;  /* 0x0001660000047ab9 */ /* 0x000fe20000000a00 */
[----:B------:R-:W-:Y:S01]  /*0960*/  ULDC.64 UR48, c[0x0][0x208] ;  /* 0x0000820000307ab9 */ /* 0x000fe20000000a00 */
[----:B------:R-:W-:-:S04]  /*0970*/  ISETP.NE.U32.AND P0, PT, RZ, UR4, PT ;  /* 0x00000004ff007c0c */ /* 0x000fc8000bf05070 */
[----:B------:R-:W-:-:S13]  /*0980*/  ISETP.NE.AND.EX P0, PT, RZ, UR5, PT, P0 ;  /* 0x00000005ff007c0c */ /* 0x000fda000bf05300 */
[----:B------:R-:W-:Y:S05]  /*0990*/  @!P0 BRA `(.L_x_5) ;  /* 0x00000000001c8947 */ /* 0x000fea0003800000 */
[----:B------:R-:W0:Y:S02]  /*09a0*/  LDC.64 R2, c[0x0][0x598] ;  /* 0x00016600ff027b82 */ /* 0x000e240000000a00 */
[----:B0-----:R-:W2:Y:S02]  /*09b0*/  LDG.E.64 R2, desc[UR48][R2.64] ;  /* 0x0000003002027981 */ /* 0x001ea4000c1e1b00 */
[----:B--2---:R-:W-:-:S04]  /*09c0*/  ISETP.NE.U32.AND P0, PT, R2, RZ, PT ;  /* 0x000000ff0200720c */ /* 0x004fc80003f05070 */
[----:B------:R-:W-:-:S13]  /*09d0*/  ISETP.NE.AND.EX P0, PT, R3, RZ, PT, P0 ;  /* 0x000000ff0300720c */ /* 0x000fda0003f05300 */
[----:B------:R-:W-:Y:S05]  /*09e0*/  @!P0 BRA `(.L_x_5) ;  /* 0x0000000000088947 */ /* 0x000fea0003800000 */
[----:B------:R0:W5:Y:S01]  /*09f0*/  LD.E R58, desc[UR48][R2.64] ;  /* 0x00000030023a7980 */ /* 0x000162000c101900 */
[----:B------:R-:W-:Y:S05]  /*0a00*/  BRA `(.L_x_6) ;  /* 0x0000000000247947 */ /* 0x000fea0003800000 */
.L_x_5:
[----:B------:R-:W-:Y:S02]  /*0a10*/  ULDC.64 UR4, c[0x0][0x588] ;  /* 0x0001620000047ab9 */ /* 0x000fe40000000a00 */
[----:B------:R-:W-:-:S04]  /*0a20*/  ISETP.NE.U32.AND P0, PT, RZ, UR4, PT ;  /* 0x00000004ff007c0c */ /* 0x000fc8000bf05070 */
[----:B------:R-:W-:-:S13]  /*0a30*/  ISETP.NE.AND.EX P0, PT, RZ, UR5, PT, P0 ;  /* 0x00000005ff007c0c */ /* 0x000fda000bf05300 */
[----:B------:R-:W-:Y:S05]  /*0a40*/  @!P0 BRA `(.L_x_7) ;  /* 0x00000000000c8947 */ /* 0x000fea0003800000 */
[----:B------:R-:W0:Y:S02]  /*0a50*/  LDC.64 R58, c[0x0][0x588] ;  /* 0x00016200ff3a7b82 */ /* 0x000e240000000a00 */
[----:B0-----:R1:W5:Y:S01]  /*0a60*/  LDG.E R58, desc[UR48][R58.64] ;  /* 0x000000303a3a7981 */ /* 0x001362000c1e1900 */
[----:B------:R-:W-:Y:S05]  /*0a70*/  BRA `(.L_x_6) ;  /* 0x0000000000087947 */ /* 0x000fea0003800000 */
.L_x_7:
[----:B------:R-:W-:Y:S02]  /*0a80*/  ULDC UR4, c[0x0][0x580] ;  /* 0x0001600000047ab9 */ /* 0x000fe40000000800 */
[----:B------:R-:W-:-:S07]  /*0a90*/  IMAD.U32 R58, RZ, RZ, UR4 ;  /* 0x00000004ff3a7e24 */ /* 0x000fce000f8e00ff */
.L_x_6:
[----:B------:R-:W-:Y:S02]  /*0aa0*/  ULDC.64 UR4, c[0x0][0x5a0] ;  /* 0x0001680000047ab9 */ /* 0x000fe40000000a00 */
[----:B------:R-:W-:-:S04]  /*0ab0*/  ISETP.NE.U32.AND P0, PT, RZ, UR4, PT ;  /* 0x00000004ff007c0c */ /* 0x000fc8000bf05070 */
[----:B------:R-:W-:-:S13]  /*0ac0*/  ISETP.NE.AND.EX P0, PT, RZ, UR5, PT, P0 ;  /* 0x00000005ff007c0c */ /* 0x000fda000bf05300 */
[----:B------:R-:W-:Y:S05]  /*0ad0*/  @!P0 BRA `(.L_x_8) ;  /* 0x00000000001c8947 */ /* 0x000fea0003800000 */
[----:B0-----:R-:W0:Y:S02]  /*0ae0*/  LDC.64 R2, c[0x0][0x5a0] ;  /* 0x00016800ff027b82 */ /* 0x001e240000000a00 */
[----:B0-----:R-:W2:Y:S02]  /*0af0*/  LDG.E.64 R2, desc[UR48][R2.64] ;  /* 0x0000003002027981 */ /* 0x001ea4000c1e1b00 */
[----:B--2---:R-:W-:-:S04]  /*0b00*/  ISETP.NE.U32.AND P0, PT, R2, RZ, PT ;  /* 0x000000ff0200720c */ /* 0x004fc80003f05070 */
[----:B------:R-:W-:-:S13]  /*0b10*/  ISETP.NE.AND.EX P0, PT, R3, RZ, PT, P0 ;  /* 0x000000ff0300720c */ /* 0x000fda0003f05300 */
[----:B------:R-:W-:Y:S05]  /*0b20*/  @!P0 BRA `(.L_x_8) ;  /* 0x0000000000088947 */ /* 0x000fea0003800000 */
[----:B-1----:R0:W5:Y:S01]  /*0b30*/  LD.E R59, desc[UR48][R2.64] ;  /* 0x00000030023b7980 */ /* 0x002162000c101900 */
[----:B------:R-:W-:Y:S05]  /*0b40*/  BRA `(.L_x_9) ;  /* 0x0000000000247947 */ /* 0x000fea0003800000 */
.L_x_8:
[----:B------:R-:W-:Y:S02]  /*0b50*/  ULDC.64 UR4, c[0x0][0x590] ;  /* 0x0001640000047ab9 */ /* 0x000fe40000000a00 */
[----:B------:R-:W-:-:S04]  /*0b60*/  ISETP.NE.U32.AND P0, PT, RZ, UR4, PT ;  /* 0x00000004ff007c0c */ /* 0x000fc8000bf05070 */
[----:B------:R-:W-:-:S13]  /*0b70*/  ISETP.NE.AND.EX P0, PT, RZ, UR5, PT, P0 ;  /* 0x00000005ff007c0c */ /* 0x000fda000bf05300 */
[----:B------:R-:W-:Y:S05]  /*0b80*/  @!P0 BRA `(.L_x_10) ;  /* 0x00000000000c8947 */ /* 0x000fea0003800000 */
[----:B0-----:R-:W1:Y:S02]  /*0b90*/  LDC.64 R2, c[0x0][0x590] ;  /* 0x00016400ff027b82 */ /* 0x001e640000000a00 */
[----:B-1----:R1:W5:Y:S01]  /*0ba0*/  LDG.E R59, desc[UR48][R2.64] ;  /* 0x00000030023b7981 */ /* 0x002362000c1e1900 */
[----:B------:R-:W-:Y:S05]  /*0bb0*/  BRA `(.L_x_9) ;  /* 0x0000000000087947 */ /* 0x000fea0003800000 */
.L_x_10:
[----:B------:R-:W-:Y:S02]  /*0bc0*/  ULDC UR4, c[0x0][0x584] ;  /* 0x0001610000047ab9 */ /* 0x000fe40000000800 */
[----:B-1----:R-:W-:-:S07]  /*0bd0*/  IMAD.U32 R59, RZ, RZ, UR4 ;  /* 0x00000004ff3b7e24 */ /* 0x002fce000f8e00ff */
.L_x_9:
[----:B01----:R-:W0:Y:S01]  /*0be0*/  LDC R2, c[0x0][0x65c] ;  /* 0x00019700ff027b82 */ /* 0x003e220000000800 */
[----:B------:R-:W-:Y:S01]  /*0bf0*/  ULDC UR6, c[0x0][0x28c] ;  /* 0x0000a30000067ab9 */ /* 0x000fe20000000800 */
[----:B------:R-:W-:Y:S01]  /*0c00*/  ISETP.NE.AND P0, PT, R10, 0x2, PT ;  /* 0x000000020a00780c */ /* 0x000fe20003f05270 */
[----:B------:R-:W-:Y:S01]  /*0c10*/  UIADD3 UR6, UR6, 0x7f, URZ ;  /* 0x0000007f06067890 */ /* 0x000fe2000fffe03f */
[----:B------:R-:W-:Y:S01]  /*0c20*/  IMAD.U32 R10, RZ, RZ, UR12 ;  /* 0x0000000cff0a7e24 */ /* 0x000fe2000f8e00ff */
[----:B------:R-:W-:Y:S01]  /*0c30*/  UMOV UR36, URZ ;  /* 0x0000003f00247c82 */ /* 0x000fe20008000000 */
[----:B------:R-:W-:Y:S01]  /*0c40*/  UMOV UR38, URZ ;  /* 0x0000003f00267c82 */ /* 0x000fe20008000000 */
[----:B------:R-:W-:Y:S01]  /*0c50*/  USHF.R.S32.HI UR7, URZ, 0x1f, UR6 ;  /* 0x0000001f3f077899 */ /* 0x000fe20008011406 */
[----:B------:R-:W-:-:S03]  /*0c60*/  ULDC.64 UR8, c[0x0][0x650] ;  /* 0x0001940000087ab9 */ /* 0x000fc60000000a00 */
[----:B------:R-:W-:-:S04]  /*0c70*/  ULEA.HI UR7, UR7, UR6, URZ, 0x7 ;  /* 0x0000000607077291 */ /* 0x000fc8000f8f383f */
[----:B------:R-:W-:Y:S01]  /*0c80*/  USHF.R.S32.HI UR37, URZ, 0x7, UR7 ;  /* 0x000000073f257899 */ /* 0x000fe20008011407 */
[----:B0-----:R-:W-:-:S13]  /*0c90*/  ISETP.NE.AND P1, PT, R2, 0x1, PT ;  /* 0x000000010200780c */ /* 0x001fda0003f25270 */
[----:B------:R-:W0:Y:S01]  /*0ca0*/  @P1 LDC R17, c[0x0][0x10] ;  /* 0x00000400ff111b82 */ /* 0x000e220000000800 */
[----:B------:R-:W-:Y:S02]  /*0cb0*/  @P1 IMAD.MOV.U32 R7, RZ, RZ, RZ ;  /* 0x000000ffff071224 */ /* 0x000fe400078e00ff */
[----:B------:R-:W-:-:S05]  /*0cc0*/  @P1 IMAD.MOV.U32 R11, RZ, RZ, RZ ;  /* 0x000000ffff0b1224 */ /* 0x000fca00078e00ff */
[----:B------:R-:W1:Y:S01]  /*0cd0*/  @!P1 LDC R3, c[0x0][0xc] ;  /* 0x00000300ff039b82 */ /* 0x000e620000000800 */
[----:B------:R-:W-:Y:S01]  /*0ce0*/  ULDC UR4, c[0x0][0xc] ;  /* 0x0000030000047ab9 */ /* 0x000fe20000000800 */
[----:B------:R-:W-:Y:S02]  /*0cf0*/  ULDC UR5, c[0x0][0x10] ;  /* 0x0000040000057ab9 */ /* 0x000fe40000000800 */
[----:B------:R-:W-:-:S04]  /*0d00*/  UIMAD.WIDE.U32 UR4, UR4, UR5, URZ ;  /* 0x00000005040472a5 */ /* 0x000fc8000f8e003f */
[----:B------:R-:W2:Y:S01]  /*0d10*/  LDC R0, c[0x0][0x14] ;  /* 0x00000500ff007b82 */ /* 0x000ea20000000800 */
[----:B0-----:R-:W-:-:S04]  /*0d20*/  @P1 IMAD.WIDE.U32 R16, R17, UR12, R6 ;  /* 0x0000000c11101c25 */ /* 0x001fc8000f8e0006 */
[----:B------:R-:W-:Y:S02]  /*0d30*/  @P1 IMAD.IADD R17, R17, 0x1, R11 ;  /* 0x0000000111111824 */ /* 0x000fe400078e020b */
[----:B------:R-:W-:Y:S02]  /*0d40*/  IMAD.MOV.U32 R11, RZ, RZ, RZ ;  /* 0x000000ffff0b7224 */ /* 0x000fe400078e00ff */
[----:B-1----:R-:W-:-:S04]  /*0d50*/  @!P1 IMAD.WIDE.U32 R10, R6, R3, R10 ;  /* 0x00000003060a9225 */ /* 0x002fc800078e000a */
[----:B------:R-:W-:Y:S02]  /*0d60*/  @!P1 IMAD.MOV.U32 R16, RZ, RZ, R10 ;  /* 0x000000ffff109224 */ /* 0x000fe400078e000a */
[----:B--2---:R-:W-:-:S04]  /*0d70*/  IMAD.WIDE.U32 R12, R0, UR4, RZ ;  /* 0x00000004000c7c25 */ /* 0x004fc8000f8e00ff */
[----:B------:R-:W-:Y:S01]  /*0d80*/  IMAD R3, R0, UR5, RZ ;  /* 0x0000000500037c24 */ /* 0x000fe2000f8e02ff */
[----:B------:R0:W-:Y:S01]  /*0d90*/  STL.64 [R1], R12 ;  /* 0x0000000c01007387 */ /* 0x0001e20000100a00 */
[----:B------:R-:W-:Y:S02]  /*0da0*/  @!P1 IMAD.MOV.U32 R17, RZ, RZ, R11 ;  /* 0x000000ffff119224 */ /* 0x000fe400078e000b */
[----:B------:R-:W-:Y:S01]  /*0db0*/  IMAD.IADD R0, R13, 0x1, R3 ;  /* 0x000000010d007824 */ /* 0x000fe200078e0203 */
[----:B------:R-:W-:Y:S06]  /*0dc0*/  @P0 BRA `(.L_x_11) ;  /* 0x0000000000200947 */ /* 0x000fec0003800000 */
[----:B------:R-:W-:Y:S01]  /*0dd0*/  UISETP.GE.U32.AND UP0, UPT, UR37, 0x3, UPT ;  /* 0x000000032500788c */ /* 0x000fe2000bf06070 */
[----:B------:R-:W-:Y:S01]  /*0de0*/  IADD3 R16, P0, R16, R12, RZ ;  /* 0x0000000c10107210 */ /* 0x000fe20007f1e0ff */
[----:B------:R-:W-:Y:S01]  /*0df0*/  UIMAD.WIDE.U32 UR4, UR37, -0x55555555, URZ ;  /* 0xaaaaaaab250478a5 */ /* 0x000fe2000f8e003f */
[----:B------:R-:W-:-:S03]  /*0e00*/  UMOV UR38, URZ ;  /* 0x0000003f00267c82 */ /* 0x000fc60008000000 */
[----:B------:R-:W-:Y:S01]  /*0e10*/  USHF.R.U32.HI UR4, URZ, 0x1, UR5 ;  /* 0x000000013f047899 */ /* 0x000fe20008011605 */
[----:B------:R-:W-:-:S03]  /*0e20*/  IMAD.X R17, R0, 0x1, R17, P0 ;  /* 0x0000000100117824 */ /* 0x000fc600000e0611 */
[----:B------:R-:W-:Y:S02]  /*0e30*/  UIMAD UR36, UR4, -0x3, UR37 ;  /* 0xfffffffd042478a4 */ /* 0x000fe4000f8e0225 */
[----:B------:R-:W-:-:S12]  /*0e40*/  @UP0 ULOP3.LUT UR38, UR4, 0x1, URZ, 0xc0, !UPT ;  /* 0x0000000104260892 */ /* 0x000fd8000f8ec03f */
.L_x_11:
[----:B------:R-:W-:Y:S01]  /*0e50*/  ISETP.GE.U32.AND P0, PT, R16, UR8, PT ;  /* 0x0000000810007c0c */ /* 0x000fe2000bf06070 */
[----:B------:R-:W-:Y:S01]  /*0e60*/  IMAD.MOV.U32 R22, RZ, RZ, -0x1 ;  /* 0xffffffffff167424 */ /* 0x000fe200078e00ff */
[----:B------:R-:W-:Y:S01]  /*0e70*/  PRMT R3, RZ, 0x7610, R3 ;  /* 0x00007610ff037816 */ /* 0x000fe20000000003 */
[----:B------:R-:W-:Y:S01]  /*0e80*/  IMAD.MOV.U32 R18, RZ, RZ, -0x1 ;  /* 0xffffffffff127424 */ /* 0x000fe200078e00ff */
[----:B------:R-:W-:Y:S01]  /*0e90*/  ISETP.GE.U32.AND.EX P0, PT, R17, UR9, PT, P0 ;  /* 0x0000000911007c0c */ /* 0x000fe2000bf06100 */
[----:B------:R-:W-:-:S12]  /*0ea0*/  IMAD.MOV.U32 R19, RZ, RZ, -0x1 ;  /* 0xffffffffff137424 */ /* 0x000fd800078e00ff */
[----:B------:R-:W-:Y:S05]  /*0eb0*/  @P0 BRA `(.L_x_12) ;  /* 0x0000000400280947 */ /* 0x000fea0003800000 */
[----:B------:R-:W1:Y:S01]  /*0ec0*/  LDC.64 R26, c[0x0][0x628] ;  /* 0x00018a00ff1a7b82 */ /* 0x000e620000000a00 */
[----:B------:R-:W-:Y:S02]  /*0ed0*/  IMAD.MOV.U32 R10, RZ, RZ, R16 ;  /* 0x000000ffff0a7224 */ /* 0x000fe400078e0010 */
[----:B------:R-:W-:-:S05]  /*0ee0*/  IMAD.MOV.U32 R11, RZ, RZ, R17 ;  /* 0x000000ffff0b7224 */ /* 0x000fca00078e0011 */
[----:B------:R-:W2:Y:S08]  /*0ef0*/  LDC R18, c[0x0][0x630] ;  /* 0x00018c00ff127b82 */ /* 0x000eb00000000800 */
[----:B------:R-:W3:Y:S01]  /*0f00*/  LDC.64 R28, c[0x0][0x620] ;  /* 0x00018800ff1c7b82 */ /* 0x000ee20000000a00 */
[----:B-1----:R-:W-:-:S04]  /*0f10*/  ISETP.NE.U32.AND P0, PT, R26, RZ, PT ;  /* 0x000000ff1a00720c */ /* 0x002fc80003f05070 */
[----:B------:R-:W-:-:S13]  /*0f20*/  ISETP.NE.AND.EX P0, PT, R27, RZ, PT, P0 ;  /* 0x000000ff1b00720c */ /* 0x000fda0003f05300 */
[----:B--23--:R-:W-:Y:S05]  /*0f30*/  @!P0 BRA `(.L_x_13) ;  /* 0x0000000000288947 */ /* 0x00cfea0003800000 */
[----:B------:R-:W1:Y:S02]  /*0f40*/  LDC R3, c[0x0][0x634] ;  /* 0x00018d00ff037b82 */ /* 0x000e640000000800 */
[----:B-1----:R-:W-:-:S05]  /*0f50*/  IADD3 R3, P0, R16, R3, RZ ;  /* 0x0000000310037210 */ /* 0x002fca0007f1e0ff */
[----:B------:R-:W-:-:S04]  /*0f60*/  IMAD.X R19, RZ, RZ, R17, P0 ;  /* 0x000000ffff137224 */ /* 0x000fc800000e0611 */
[----:B------:R-:W-:-:S04]  /*0f70*/  IMAD.WIDE.U32 R10, R19, R26, RZ ;  /* 0x0000001a130a7225 */ /* 0x000fc800078e00ff */
[----:B0-----:R-:W-:-:S04]  /*0f80*/  IMAD.WIDE.U32 R12, P0, R3, R27, R10 ;  /* 0x0000001b030c7225 */ /* 0x001fc8000780000a */
[----:B------:R-:W-:-:S04]  /*0f90*/  IMAD.WIDE.U32 R10, R3, R26, RZ ;  /* 0x0000001a030a7225 */ /* 0x000fc800078e00ff */
[----:B------:R-:W-:Y:S01]  /*0fa0*/  IMAD.X R15, RZ, RZ, RZ, P0 ;  /* 0x000000ffff0f7224 */ /* 0x000fe200000e06ff */
[----:B------:R-:W-:Y:S01]  /*0fb0*/  IADD3 RZ, P0, R11, R12, RZ ;  /* 0x0000000c0bff7210 */ /* 0x000fe20007f1e0ff */
[----:B------:R-:W-:-:S04]  /*0fc0*/  IMAD.MOV.U32 R14, RZ, RZ, R13 ;  /* 0x000000ffff0e7224 */ /* 0x000fc800078e000d */
[----:B------:R-:W-:-:S08]  /*0fd0*/  IMAD.WIDE.U32.X R10, R19, R27, R14, P0 ;  /* 0x0000001b130a7225 */ /* 0x000fd000000e040e */
.L_x_13:
[----:B------:R-:W1:Y:S01]  /*0fe0*/  LDC.64 R32, c[0x0][0x640] ;  /* 0x00019000ff207b82 */ /* 0x000e620000000a00 */
[-CC-:B------:R-:W-:Y:S02]  /*0ff0*/  SHF.R.U64 R30, R10, R18.reuse, R11.reuse ;  /* 0x000000120a1e7219 */ /* 0x180fe4000000120b */
[----:B------:R-:W-:Y:S02]  /*1000*/  SHF.R.U32.HI R3, RZ, R18, R11 ;  /* 0x00000012ff037219 */ /* 0x000fe4000001160b */
[----:B0-----:R-:W-:-:S03]  /*1010*/  IADD3 R13, P0, RZ, -R30, RZ ;  /* 0x8000001eff0d7210 */ /* 0x001fc60007f1e0ff */
[----:B------:R-:W0:Y:S02]  /*1020*/  LDC R14, c[0x0][0x618] ;  /* 0x00018600ff0e7b82 */ /* 0x000e240000000800 */
[----:B------:R-:W-:Y:S02]  /*1030*/  IMAD.X R3, RZ, RZ, ~R3, P0 ;  /* 0x000000ffff037224 */ /* 0x000fe400000e0e03 */
[----:B------:R-:W-:-:S04]  /*1040*/  IMAD.WIDE.U32 R10, R13, R28, R16 ;  /* 0x0000001c0d0a7225 */ /* 0x000fc800078e0010 */
[----:B------:R-:W2:Y:S01]  /*1050*/  LDC R15, c[0x0][0x608] ;  /* 0x00018200ff0f7b82 */ /* 0x000ea20000000800 */
[----:B------:R-:W-:Y:S02]  /*1060*/  IMAD R12, R3, R28, RZ ;  /* 0x0000001c030c7224 */ /* 0x000fe400078e02ff */
[----:B------:R-:W-:Y:S02]  /*1070*/  IMAD.MOV.U32 R28, RZ, RZ, 0x1 ;  /* 0x00000001ff1c7424 */ /* 0x000fe400078e00ff */
[----:B------:R-:W-:Y:S02]  /*1080*/  IMAD R3, R13, R29, R12 ;  /* 0x0000001d0d037224 */ /* 0x000fe400078e020c */
[----:B------:R-:W-:Y:S01]  /*1090*/  IMAD.MOV.U32 R12, RZ, RZ, -0x1 ;  /* 0xffffffffff0c7424 */ /* 0x000fe200078e00ff */
[----:B------:R-:W3:Y:S01]  /*10a0*/  LDC R31, c[0x0][0x658] ;  /* 0x00019600ff1f7b82 */ /* 0x000ee20000000800 */
[----:B------:R-:W-:Y:S01]  /*10b0*/  IMAD.IADD R3, R11, 0x1, R3 ;  /* 0x000000010b037824 */ /* 0x000fe200078e0203 */
[----:B-1----:R-:W-:-:S04]  /*10c0*/  ISETP.NE.U32.AND P0, PT, R32, RZ, PT ;  /* 0x000000ff2000720c */ /* 0x002fc80003f05070 */
[----:B------:R-:W-:Y:S02]  /*10d0*/  ISETP.NE.AND.EX P0, PT, R33, RZ, PT, P0 ;  /* 0x000000ff2100720c */ /* 0x000fe40003f05300 */
[----:B------:R-:W1:Y:S01]  /*10e0*/  LDC R24, c[0x0][0x600] ;  /* 0x00018000ff187b82 */ /* 0x000e620000000800 */
[-CC-:B0-----:R-:W-:Y:S02]  /*10f0*/  SHF.R.U64 R27, R10, R14.reuse, R3.reuse ;  /* 0x0000000e0a1b7219 */ /* 0x181fe40000001203 */
[----:B------:R-:W-:-:S05]  /*1100*/  SHF.R.U32.HI R10, RZ, R14, R3 ;  /* 0x0000000eff0a7219 */ /* 0x000fca0000011603 */
[----:B------:R-:W0:Y:S01]  /*1110*/  LDC R22, c[0x0][0x648] ;  /* 0x00019200ff167b82 */ /* 0x000e220000000800 */
[-CC-:B--2---:R-:W-:Y:S02]  /*1120*/  SHF.R.U64 R35, R27, R15.reuse, R10.reuse ;  /* 0x0000000f1b237219 */ /* 0x184fe4000000120a */
[----:B------:R-:W-:-:S05]  /*1130*/  SHF.R.U32.HI R10, RZ, R15, R10 ;  /* 0x0000000fff0a7219 */ /* 0x000fca000001160a */
[----:B------:R-:W2:Y:S01]  /*1140*/  LDC R26, c[0x0][0x638] ;  /* 0x00018e00ff1a7b82 */ /* 0x000ea20000000800 */
[-CC-:B---3--:R-:W-:Y:S02]  /*1150*/  SHF.R.U64 R34, R35, R31.reuse, R10.reuse ;  /* 0x0000001f23227219 */ /* 0x188fe4000000120a */
[-C--:B------:R-:W-:Y:S02]  /*1160*/  SHF.L.U32 R3, R12, R31.reuse, RZ ;  /* 0x0000001f0c037219 */ /* 0x080fe400000006ff */
[----:B------:R-:W-:Y:S01]  /*1170*/  SHF.R.U32.HI R11, RZ, R31, R10 ;  /* 0x0000001fff0b7219 */ /* 0x000fe2000001160a */
[----:B------:R-:W-:Y:S01]  /*1180*/  IMAD.MOV.U32 R10, RZ, RZ, R34 ;  /* 0x000000ffff0a7224 */ /* 0x000fe200078e0022 */
[----:B------:R-:W-:Y:S01]  /*1190*/  LOP3.LUT R18, RZ, R3, RZ, 0x33, !PT ;  /* 0x00000003ff127212 */ /* 0x000fe200078e33ff */
[----:B------:R-:W3:Y:S01]  /*11a0*/  LDC R29, c[0x0][0x610] ;  /* 0x00018400ff1d7b82 */ /* 0x000ee20000000800 */
[----:B------:R-:W-:Y:S05]  /*11b0*/  @!P0 BRA `(.L_x_14) ;  /* 0x0000000000288947 */ /* 0x000fea0003800000 */
[----:B------:R-:W4:Y:S02]  /*11c0*/  LDC R3, c[0x0][0x64c] ;  /* 0x00019300ff037b82 */ /* 0x000f240000000800 */
[----:B----4-:R-:W-:-:S05]  /*11d0*/  IADD3 R3, P0, R34, R3, RZ ;  /* 0x0000000322037210 */ /* 0x010fca0007f1e0ff */
[----:B------:R-:W-:-:S04]  /*11e0*/  IMAD.X R19, RZ, RZ, R11, P0 ;  /* 0x000000ffff137224 */ /* 0x000fc800000e060b */
[----:B------:R-:W-:-:S04]  /*11f0*/  IMAD.WIDE.U32 R10, R19, R32, RZ ;  /* 0x00000020130a7225 */ /* 0x000fc800078e00ff */
[----:B------:R-:W-:-:S04]  /*1200*/  IMAD.WIDE.U32 R12, P0, R3, R33, R10 ;  /* 0x00000021030c7225 */ /* 0x000fc8000780000a */
[----:B------:R-:W-:-:S04]  /*1210*/  IMAD.WIDE.U32 R10, R3, R32, RZ ;  /* 0x00000020030a7225 */ /* 0x000fc800078e00ff */
[----:B------:R-:W-:Y:S01]  /*1220*/  IMAD.X R15, RZ, RZ, RZ, P0 ;  /* 0x000000ffff0f7224 */ /* 0x000fe200000e06ff */
[----:B------:R-:W-:Y:S01]  /*1230*/  IADD3 RZ, P0, R11, R12, RZ ;  /* 0x0000000c0bff7210 */ /* 0x000fe20007f1e0ff */
[----:B------:R-:W-:-:S04]  /*1240*/  IMAD.MOV.U32 R14, RZ, RZ, R13 ;  /* 0x000000ffff0e7224 */ /* 0x000fc800078e000d */
[----:B------:R-:W-:-:S08]  /*1250*/  IMAD.WIDE.U32.X R10, R19, R33, R14, P0 ;  /* 0x00000021130a7225 */ /* 0x000fd000000e040e */
.L_x_14:
[----:B0-----:R-:W-:Y:S01]  /*1260*/  SHF.R.U64 R7, R10, R22, R11 ;  /* 0x000000160a077219 */ /* 0x001fe2000000120b */
[----:B-1----:R-:W-:Y:S01]  /*1270*/  VIADD R10, R24, 0xffffffff ;  /* 0xffffffff180a7836 */ /* 0x002fe20000000000 */
[----:B------:R-:W-:Y:S01]  /*1280*/  SHF.L.U32 R3, R28, R31, RZ ;  /* 0x0000001f1c037219 */ /* 0x000fe200000006ff */
[----:B------:R-:W-:Y:S01]  /*1290*/  @P1 IMAD R21, R25, R20, R6 ;  /* 0x0000001419151224 */ /* 0x000fe200078e0206 */
[----:B------:R-:W-:Y:S01]  /*12a0*/  LOP3.LUT R18, R35, R18, RZ, 0xc0, !PT ;  /* 0x0000001223127212 */ /* 0x000fe200078ec0ff */
[----:B------:R-:W-:Y:S02]  /*12b0*/  IMAD.MOV R11, RZ, RZ, -R7 ;  /* 0x000000ffff0b7224 */ /* 0x000fe400078e0a07 */
[----:B------:R-:W-:Y:S02]  /*12c0*/  IMAD.MOV.U32 R6, RZ, RZ, 0x1 ;  /* 0x00000001ff067424 */ /* 0x000fe400078e00ff */
[----:B------:R-:W-:Y:S01]  /*12d0*/  IMAD R18, R3, R7, R18 ;  /* 0x0000000703127224 */ /* 0x000fe200078e0212 */
[----:B------:R-:W-:Y:S01]  /*12e0*/  LOP3.LUT R7, R27, R10, RZ, 0xc0, !PT ;  /* 0x0000000a1b077212 */ /* 0x000fe200078ec0ff */
[----:B--2---:R-:W-:-:S02]  /*12f0*/  IMAD R3, R11, R26, R34 ;  /* 0x0000001a0b037224 */ /* 0x004fc400078e0222 */
[----:B---3--:R-:W-:Y:S02]  /*1300*/  IMAD R22, R18, R29, R21 ;  /* 0x0000001d12167224 */ /* 0x008fe400078e0215 */
[----:B------:R-:W-:Y:S01]  /*1310*/  IMAD R7, R3, R24, R7 ;  /* 0x0000001803077224 */ /* 0x000fe200078e0207 */
[----:B------:R-:W-:Y:S01]  /*1320*/  PRMT R3, R6, 0x7610, R3 ;  /* 0x0000761006037816 */ /* 0x000fe20000000003 */
[----:B------:R-:W-:-:S03]  /*1330*/  IMAD.MOV.U32 R19, RZ, RZ, R30 ;  /* 0x000000ffff137224 */ /* 0x000fc600078e001e */
[----:B------:R-:W-:Y:S02]  /*1340*/  SEL R18, R7, R22, !P1 ;  /* 0x0000001607127207 */ /* 0x000fe40004800000 */
[----:B------:R-:W-:-:S07]  /*1350*/  SEL R22, R22, R7, !P1 ;  /* 0x0000000716167207 */ /* 0x000fce0004800000 */
.L_x_12:
[----:B------:R-:W-:Y:S05]  /*1360*/  @!P2 BRA `(.L_x_15) ;  /* 0x00000000000ca947 */ /* 0x000fea0003800000 */
[----:B------:R-:W-:Y:S01]  /*1370*/  UCGABAR_WAIT ;  /* 0x0000000000007dc7 */ /* 0x000fe20008000000 */
[----:B------:R-:W-:Y:S01]  /*1380*/  CCTL.IVALL ;  /* 0x00000000ff00798f */ /* 0x000fe20002000000 */
[----:B------:R-:W-:Y:S05]  /*1390*/  BRA `(.L_x_16) ;  /* 0x0000000000047947 */ /* 0x000fea0003800000 */
.L_x_15:
[----:B------:R-:W-:Y:S06]  /*13a0*/  BAR.SYNC.DEFER_BLOCKING 0x0 ;  /* 0x0000000000007b1d */ /* 0x000fec0000010000 */
.L_x_16:
[----:B------:R-:W-:Y:S05]  /*13b0*/  @!P4 BRA `(.L_x_17) ;  /* 0x0000003c0014c947 */ /* 0x000fea0003800000 */
[----:B------:R-:W-:-:S13]  /*13c0*/  ISETP.GT.U32.AND P0, PT, R36, 0x1, PT ;  /* 0x000000012400780c */ /* 0x000fda0003f04070 */
[----:B------:R-:W-:Y:S05]  /*13d0*/  @P0 EXIT ;  /* 0x000000000000094d */ /* 0x000fea0003800000 */
.L_x_18:
[----:B------:R-:W-:-:S08]  /*13e0*/  NOP ;  /* 0x0000000000007918 */ /* 0x000fd00000000000 */
[----:B------:R-:W1:Y:S02]  /*13f0*/  USETMAXREG.TRY_ALLOC.CTAPOOL UP0, 0xe8 ;  /* 0x000000e8000079c8 */ /* 0x000e640008000600 */
[----:B-1----:R-:W-:-:S13]  /*1400*/  PLOP3.LUT P0, PT, PT, PT, UP0, 0x80, 0x0 ;  /* 0x000000000000781c */ /* 0x002fda0003f0f008 */
[----:B------:R-:W-:Y:S05]  /*1410*/  @!P0 BRA `(.L_x_18) ;  /* 0xfffffffc00f08947 */ /* 0x000fea000383ffff */
[----:B------:R-:W-:-:S13]  /*1420*/  LOP3.LUT P0, RZ, R3, 0xff, RZ, 0xc0, !PT ;  /* 0x000000ff03ff7812 */ /* 0x000fda000780c0ff */
[----:B------:R-:W-:Y:S05]  /*1430*/  @!P0 EXIT ;  /* 0x000000000000894d */ /* 0x000fea0003800000 */
[----:B------:R-:W2:Y:S01]  /*1440*/  LDL.64 R6, [R1] ;  /* 0x0000000001067983 */ /* 0x000ea20000100a00 */
[CC--:B------:R-:W-:Y:S01]  /*1450*/  LEA.HI R3, R8.reuse, R5.reuse, RZ, 0x2 ;  /* 0x0000000508037211 */ /* 0x0c0fe200078f10ff */
[----:B------:R-:W1:Y:S01]  /*1460*/  S2UR UR4, SR_CgaCtaId ;  /* 0x00000000000479c3 */ /* 0x000e620000008800 */
[----:B------:R-:W-:Y:S01]  /*1470*/  LEA.HI R8, R8, R5, RZ, 0x5 ;  /* 0x0000000508087211 */ /* 0x000fe200078f28ff */
[----:B------:R-:W-:Y:S01]  /*1480*/  UMOV UR40, 0x400 ;  /* 0x0000040000287882 */ /* 0x000fe20000000000 */
[----:B------:R-:W-:Y:S01]  /*1490*/  LOP3.LUT R4, R3, 0xfffffffc, RZ, 0xc0, !PT ;  /* 0xfffffffc03047812 */ /* 0x000fe200078ec0ff */
[----:B------:R-:W-:Y:S01]  /*14a0*/  UISETP.LT.AND UP0, UPT, UR37, 0x1, UPT ;  /* 0x000000012500788c */ /* 0x000fe2000bf01270 */
[--C-:B------:R-:W-:Y:S01]  /*14b0*/  SHF.R.S32.HI R60, RZ, 0x2, R3.reuse ;  /* 0x00000002ff3c7819 */ /* 0x100fe20000011403 */
[----:B------:R-:W-:Y:S01]  /*14c0*/  UIADD3 UR5, UR43, -0x1, URZ ;  /* 0xffffffff2b057890 */ /* 0x000fe2000fffe03f */
[----:B------:R-:W-:Y:S01]  /*14d0*/  SHF.R.S32.HI R3, RZ, 0x1f, R3 ;  /* 0x0000001fff037819 */ /* 0x000fe20000011403 */
[----:B------:R-:W3:Y:S01]  /*14e0*/  LDC R66, c[0x0][0x658] ;  /* 0x00019600ff427b82 */ /* 0x000ee20000000800 */
[----:B------:R-:W-:Y:S01]  /*14f0*/  USEL UR42, UR37, 0x1, UP0 ;  /* 0x00000001252a7887 */ /* 0x000fe20008000000 */
[----:B------:R-:W-:Y:S01]  /*1500*/  IMAD.IADD R4, R5, 0x1, -R4 ;  /* 0x0000000105047824 */ /* 0x000fe200078e0a04 */
[----:B------:R-:W-:Y:S01]  /*1510*/  LEA.HI R3, R3, R60, RZ, 0x3 ;  /* 0x0000003c03037211 */ /* 0x000fe200078f18ff */
[----:B------:R-:W-:Y:S01]  /*1520*/  UISETP.NE.AND UP0, UPT, UR5, URZ, UPT ;  /* 0x0000003f0500728c */ /* 0x000fe2000bf05270 */
[----:B------:R-:W-:Y:S01]  /*1530*/  IMAD.MOV.U32 R5, RZ, RZ, 0x1 ;  /* 0x00000001ff057424 */ /* 0x000fe200078e00ff */
[----:B------:R-:W-:Y:S01]  /*1540*/  ULDC UR8, c[0x0][0x284] ;  /* 0x0000a10000087ab9 */ /* 0x000fe20000000800 */
[----:B------:R-:W-:Y:S01]  /*1550*/  LOP3.LUT R3, R3, 0xfffffff8, RZ, 0xc0, !PT ;  /* 0xfffffff803037812 */ /* 0x000fe200078ec0ff */
[----:B------:R-:W4:Y:S01]  /*1560*/  LDC.64 R64, c[0x0][0x5c8] ;  /* 0x00017200ff407b82 */ /* 0x000f220000000a00 */
[----:B------:R-:W-:Y:S01]  /*1570*/  USEL UR7, URZ, 0x1, UP0 ;  /* 0x000000013f077887 */ /* 0x000fe20008000000 */
[----:B------:R-:W-:Y:S01]  /*1580*/  IMAD.SHL.U32 R62, R4, 0x2, RZ ;  /* 0x00000002043e7824 */ /* 0x000fe200078e00ff */
[----:B------:R-:W-:Y:S01]  /*1590*/  LOP3.LUT R76, R23, 0x1, RZ, 0xfc, !PT ;  /* 0x00000001174c7812 */ /* 0x000fe200078efcff */
[----:B------:R-:W-:Y:S01]  /*15a0*/  IMAD.IADD R60, R60, 0x1, -R3 ;  /* 0x000000013c3c7824 */ /* 0x000fe200078e0a03 */
[----:B------:R-:W-:Y:S01]  /*15b0*/  SHF.R.S32.HI R3, RZ, 0x5, R8 ;  /* 0x00000005ff037819 */ /* 0x000fe20000011408 */
[----:B------:R-:W-:Y:S01]  /*15c0*/  USHF.L.U32 UR39, UR37, 0x1, URZ ;  /* 0x0000000125277899 */ /* 0x000fe2000800063f */
[----:B------:R-:W-:Y:S01]  /*15d0*/  IMAD.U32 R77, RZ, RZ, UR7 ;  /* 0x00000007ff4d7e24 */ /* 0x000fe2000f8e00ff */
[----:B------:R-:W0:Y:S01]  /*15e0*/  LDC R67, c[0x0][0x288] ;  /* 0x0000a200ff437b82 */ /* 0x000e220000000800 */
[--C-:B------:R-:W-:Y:S01]  /*15f0*/  SHF.R.S32.HI R61, RZ, 0x1f, R60.reuse ;  /* 0x0000001fff3d7819 */ /* 0x100fe2000001143c */
[----:B-1----:R-:W-:Y:S01]  /*1600*/  ULEA UR40, UR4, UR40, 0x18 ;  /* 0x0000002804287291 */ /* 0x002fe2000f8ec03f */
[C---:B------:R-:W-:Y:S01]  /*1610*/  IMAD R71, R3.reuse, -0x10, -R60 ;  /* 0xfffffff003477824 */ /* 0x040fe200078e0a3c */
[----:B------:R-:W-:Y:S01]  /*1620*/  USHF.L.U32 UR4, UR5, 0x3, URZ ;  /* 0x0000000305047899 */ /* 0x000fe2000800063f */
[----:B------:R-:W-:Y:S01]  /*1630*/  SHF.R.S32.HI R63, RZ, 0x1f, R62 ;  /* 0x0000001fff3f7819 */ /* 0x000fe2000001143e */
[----:B------:R-:W-:Y:S01]  /*1640*/  IMAD.WIDE R60, R3, 0x10, R60 ;  /* 0x00000010033c7825 */ /* 0x000fe200078e023c */
[----:B------:R-:W-:Y:S01]  /*1650*/  UIADD3 UR5, UR40, 0x100, URZ ;  /* 0x0000010028057890 */ /* 0x000fe2000fffe03f */
[----:B------:R-:W1:Y:S01]  /*1660*/  LDC R69, c[0x0][0x600] ;  /* 0x00018000ff457b82 */ /* 0x000e620000000800 */
[----:B------:R-:W-:Y:S01]  /*1670*/  UIADD3 UR6, UR40, 0x18100, URZ ;  /* 0x0001810028067890 */ /* 0x000fe2000fffe03f */
[----:B------:R-:W-:Y:S01]  /*1680*/  IMAD.MOV.U32 R3, RZ, RZ, -0x1 ;  /* 0xffffffffff037424 */ /* 0x000fe200078e00ff */
[----:B------:R-:W-:Y:S01]  /*1690*/  USHF.R.U32.HI UR5, URZ, 0x4, UR5 ;  /* 0x000000043f057899 */ /* 0x000fe20008011605 */
[----:B------:R-:W-:Y:S01]  /*16a0*/  VIADD R71, R71, UR8 ;  /* 0x0000000847477c36 */ /* 0x000fe20008000000 */
[----:B------:R-:W-:-:S02]  /*16b0*/  USHF.R.U32.HI UR6, URZ, 0x4, UR6 ;  /* 0x000000043f067899 */ /* 0x000fc40008011606 */
[-C--:B---3--:R-:W-:Y:S01]  /*16c0*/  SHF.L.U32 R3, R3, R66.reuse, RZ ;  /* 0x0000004203037219 */ /* 0x088fe200000006ff */
[----:B------:R-:W-:Y:S01]  /*16d0*/  UIADD3 UR41, UR40, 0x40, URZ ;  /* 0x0000004028297890 */ /* 0x000fe2000fffe03f */
[C---:B----4-:R-:W-:Y:S01]  /*16e0*/  SHF.L.U64.HI R65, R64.reuse, 0x3, R65 ;  /* 0x0000000340417819 */ /* 0x050fe20000010241 */
[----:B------:R-:W-:Y:S01]  /*16f0*/  ULOP3.LUT UR4, UR4, 0x8, URZ, 0xc0, !UPT ;  /* 0x0000000804047892 */ /* 0x000fe2000f8ec03f */
[----:B------:R-:W-:Y:S01]  /*1700*/  SHF.L.U32 R66, R5, R66, RZ ;  /* 0x0000004205427219 */ /* 0x000fe200000006ff */
[----:B------:R-:W-:Y:S01]  /*1710*/  ULOP3.LUT UR5, UR5, 0x3fff, URZ, 0xc0, !UPT ;  /* 0x00003fff05057892 */ /* 0x000fe2000f8ec03f */
[----:B------:R-:W-:Y:S01]  /*1720*/  IMAD.SHL.U32 R64, R64, 0x8, RZ ;  /* 0x0000000840407824 */ /* 0x000fe200078e00ff */
[----:B------:R-:W-:Y:S01]  /*1730*/  ULOP3.LUT UR6, UR6, 0x3fff, URZ, 0xc0, !UPT ;  /* 0x00003fff06067892 */ /* 0x000fe2000f8ec03f */
[----:B------:R-:W-:Y:S01]  /*1740*/  LOP3.LUT R70, RZ, R3, RZ, 0x33, !PT ;  /* 0x00000003ff467212 */ /* 0x000fe200078e33ff */
[----:B0-----:R-:W-:Y:S01]  /*1750*/  IMAD R67, R4, -0x2, R67 ;  /* 0xfffffffe04437824 */ /* 0x001fe200078e0243 */
[----:B------:R-:W-:-:S02]  /*1760*/  UIADD3 UR42, -UR42, UR37, URZ ;  /* 0x000000252a2a7290 */ /* 0x000fc4000fffe13f */
[----:B------:R-:W-:Y:S02]  /*1770*/  ULEA UR43, UR43, UR41, 0x3 ;  /* 0x000000292b2b7291 */ /* 0x000fe4000f8e183f */
[----:B------:R-:W-:Y:S02]  /*1780*/  ULOP3.LUT UR44, UR4, 0x8, URZ, 0x3c, !UPT ;  /* 0x00000008042c7892 */ /* 0x000fe4000f8e3c3f */
[----:B------:R-:W-:Y:S01]  /*1790*/  ULOP3.LUT UR45, UR4, 0x18, URZ, 0x3c, !UPT ;  /* 0x00000018042d7892 */ /* 0x000fe2000f8e3c3f */
[----:B-1----:R-:W-:Y:S01]  /*17a0*/  VIADD R69, R69, 0xffffffff ;  /* 0xffffffff45457836 */ /* 0x002fe20000000000 */
[----:B------:R-:W-:Y:S02]  /*17b0*/  ULOP3.LUT UR46, UR5, 0x10000, URZ, 0xfc, !UPT ;  /* 0x00010000052e7892 */ /* 0x000fe4000f8efc3f */
[----:B------:R-:W-:Y:S01]  /*17c0*/  ULOP3.LUT UR47, UR6, 0x10000, URZ, 0xfc, !UPT ;  /* 0x00010000062f7892 */ /* 0x000fe2000f8efc3f */
[----:B--2---:R-:W-:-:S11]  /*17d0*/  SHF.L.U64.HI R68, R6, 0x1, R0 ;  /* 0x0000000106447819 */ /* 0x004fd60000010200 */
.L_x_102:
[----:B------:R-:W-:-:S04]  /*17e0*/  SHF.L.U32 R0, R77, 0x1f, RZ ;  /* 0x0000001f4d007819 */ /* 0x000fc800000006ff */
[----:B------:R-:W0:Y:S02]  /*17f0*/  SYNCS.PHASECHK.TRANS64.TRYWAIT P0, [UR43+-0x8], R0 ;  /* 0xfffff800ff0075a7 */ /* 0x000e24000800016b */
[----:B01-34-:R-:W-:Y:S05]  /*1800*/  @!P0 BRA `(.L_x_19) ;  /* 0x0000004800a48947 */ /* 0x01bfea0003800000 */
.L_x_123:
[----:B------:R-:W-:Y:S02]  /*1810*/  ULDC UR4, c[0x0][0x28c] ;  /* 0x0000a30000047ab9 */ /* 0x000fe40000000800 */
[----:B------:R-:W-:-:S13]  /*1820*/  ISETP.LT.AND P0, PT, RZ, UR4, PT ;  /* 0x00000004ff007c0c */ /* 0x000fda000bf01270 */
[----:B------:R-:W-:Y:S05]  /*1830*/  @P0 BRA `(.L_x_20) ;  /* 0x0000000000400947 */ /* 0x000fea0003800000 */
[----:B0-----:R-:W-:Y:S01]  /*1840*/  MOV R0, 0x0 ;  /* 0x0000000000007802 */ /* 0x001fe20000000f00 */
[----:B------:R-:W-:Y:S01]  /*1850*/  ULDC.64 UR4, c[0x4][0x68] ;  /* 0x01001a0000047ab9 */ /* 0x000fe20000000a00 */
[----:B------:R-:W-:Y:S01]  /*1860*/  ULDC.64 UR6, c[0x4][0x8] ;  /* 0x0100020000067ab9 */ /* 0x000fe20000000a00 */
[----:B------:R-:W-:Y:S01]  /*1870*/  IMAD.U32 R4, RZ, RZ, UR4 ;  /* 0x00000004ff047e24 */ /* 0x000fe2000f8e00ff */
[----:B------:R0:W1:Y:S01]  /*1880*/  LDC.64 R14, c[0x4][R0] ;  /* 0x01000000000e7b82 */ /* 0x0000620000000a00 */
[----:B------:R-:W-:Y:S01]  /*1890*/  IMAD.U32 R5, RZ, RZ, UR5 ;  /* 0x00000005ff057e24 */ /* 0x000fe2000f8e00ff */
[----:B------:R-:W-:Y:S01]  /*18a0*/  ULDC.64 UR4, c[0x4][0x70] ;  /* 0x01001c0000047ab9 */ /* 0x000fe20000000a00 */
[----:B------:R-:W-:Y:S02]  /*18b0*/  IMAD.U32 R10, RZ, RZ, UR6 ;  /* 0x00000006ff0a7e24 */ /* 0x000fe4000f8e00ff */
[----:B------:R-:W-:Y:S02]  /*18c0*/  IMAD.U32 R6, RZ, RZ, UR4 ;  /* 0x00000004ff067e24 */ /* 0x000fe4000f8e00ff */
[----:B------:R-:W-:-:S02]  /*18d0*/  IMAD.U32 R7, RZ, RZ, UR5 ;  /* 0x00000005ff077e24 */ /* 0x000fc4000f8e00ff */
[----:B------:R-:W-:Y:S02]  /*18e0*/  IMAD.U32 R11, RZ, RZ, UR7 ;  /* 0x00000007ff0b7e24 */ /* 0x000fe4000f8e00ff */
[----:B------:R-:W-:Y:S02]  /*18f0*/  IMAD.MOV.U32 R8, RZ, RZ, 0x1e1 ;  /* 0x000001e1ff087424 */ /* 0x000fe400078e00ff */
[----:B------:R-:W-:Y:S02]  /*1900*/  IMAD.MOV.U32 R12, RZ, RZ, 0x1 ;  /* 0x00000001ff0c7424 */ /* 0x000fe400078e00ff */
[----:B0-----:R-:W-:-:S07]  /*1910*/  IMAD.MOV.U32 R13, RZ, RZ, RZ ;  /* 0x000000ffff0d7224 */ /* 0x001fce00078e00ff */
[----:B------:R-:W-:-:S07]  /*1920*/  LEPC R20, `(.L_x_20) ;  /* 0x000000001014794e */ /* 0x000fce0000000000 */
[----:B-1---5:R-:W-:Y:S05]  /*1930*/  CALL.ABS.NOINC R14 ;  /* 0x000000000e007343 */ /* 0x022fea0003c00000 */
.L_x_20:
[----:B------:R-:W-:-:S13]  /*1940*/  ISETP.NE.AND P0, PT, R76, 0x3, PT ;  /* 0x000000034c00780c */ /* 0x000fda0003f05270 */
[----:B------:R-:W-:Y:S05]  /*1950*/  @!P0 BRA `(.L_x_21) ;  /* 0x0000000000048947 */ /* 0x000fea0003800000 */
[----:B------:R-:W-:Y:S01]  /*1960*/  BPT.TRAP 0x1 ;  /* 0x000000040000795c */ /* 0x000fe20000300000 */
.L_x_21:
[----:B0-----:R-:W-:Y:S02]  /*1970*/  IMAD.U32 R3, RZ, RZ, UR36 ;  /* 0x00000024ff037e24 */ /* 0x001fe4000f8e00ff */
[----:B------:R-:W-:-:S03]  /*1980*/  IMAD.U32 R0, RZ, RZ, UR38 ;  /* 0x00000026ff007e24 */ /* 0x000fc6000f8e00ff */
[----:B------:R-:W-:Y:S02]  /*1990*/  LEA R3, R3, UR40, 0x3 ;  /* 0x0000002803037c11 */ /* 0x000fe4000f8e18ff */
[----:B------:R-:W-:-:S04]  /*19a0*/  SHF.L.U32 R0, R0, 0x1f, RZ ;  /* 0x0000001f00007819 */ /* 0x000fc800000006ff */
[----:B------:R0:W1:Y:S01]  /*19b0*/  SYNCS.PHASECHK.TRANS64.TRYWAIT P1, [R3+URZ], R0 ;  /* 0x00000000030075a7 */ /* 0x000062000802017f */
[----:B------:R-:W-:Y:S05]  /*19c0*/  @!P0 BRA `(.L_x_22) ;  /* 0x0000000000048947 */ /* 0x000fea0003800000 */
[----:B------:R-:W-:Y:S01]  /*19d0*/  BPT.TRAP 0x1 ;  /* 0x000000040000795c */ /* 0x000fe20000300000 */
.L_x_22:
[----:B-1----:R-:W-:Y:S05]  /*19e0*/  @P1 BRA `(.L_x_23) ;  /* 0x0000000000081947 */ /* 0x002fea0003800000 */
[----:B------:R-:W1:Y:S02]  /*19f0*/  SYNCS.PHASECHK.TRANS64.TRYWAIT P1, [R3+URZ], R0 ;  /* 0x00000000030075a7 */ /* 0x000e64000802017f */
[----:B-1----:R-:W-:Y:S05]  /*1a00*/  @!P1 BRA `(.L_x_24) ;  /* 0x00000048003c9947 */ /* 0x002fea0003800000 */
.L_x_23:
[----:B------:R-:W-:Y:S05]  /*1a10*/  WARPSYNC.ALL ;  /* 0x0000000000007948 */ /* 0x000fea0003800000 */
[----:B------:R-:W-:Y:S01]  /*1a20*/  ULEA UR9, UR36, UR46, 0xb ;  /* 0x0000002e24097291 */ /* 0x000fe2000f8e583f */
[----:B------:R-:W-:Y:S01]  /*1a30*/  WARPGROUP.ARRIVE ;  /* 0x00000000000079c5 */ /* 0x000fe20000000000 */
[----:B------:R-:W-:Y:S01]  /*1a40*/  ULEA UR8, UR36, UR47, 0xb ;  /* 0x0000002f24087291 */ /* 0x000fe2000f8e583f */
[----:B01----:R-:W-:Y:S01]  /*1a50*/  IMAD.U32 R0, RZ, RZ, UR42 ;  /* 0x0000002aff007e24 */ /* 0x003fe2000f8e00ff */
[----:B------:R-:W-:Y:S01]  /*1a60*/  UMOV UR5, 0x40000040 ;  /* 0x4000004000057882 */ /* 0x000fe20000000000 */
[----:B------:R-:W-:-:S02]  /*1a70*/  UMOV UR7, 0x40000040 ;  /* 0x4000004000077882 */ /* 0x000fc40000000000 */
[----:B------:R-:W-:Y:S01]  /*1a80*/  UMOV UR4, UR9 ;  /* 0x0000000900047c82 */ /* 0x000fe20008000000 */
[----:B------:R-:W-:Y:S01]  /*1a90*/  ISETP.GE.AND P1, PT, R0, 0x1, PT ;  /* 0x000000010000780c */ /* 0x000fe20003f26270 */
[----:B------:R-:W-:Y:S02]  /*1aa0*/  UMOV UR6, UR8 ;  /* 0x0000000800067c82 */ /* 0x000fe40008000000 */
[----:B------:R-:W-:Y:S01]  /*1ab0*/  HGMMA.64x64x8.F32.TF32 R24, gdesc[UR4], RZ, !UPT, gsb0 ;  /* 0x04e00000041879f0 */ /* 0x000fe2000c0028ff */
[----:B------:R-:W-:Y:S02]  /*1ac0*/  UIADD3 UR4, UR9, 0x2, URZ ;  /* 0x0000000209047890 */ /* 0x000fe4000fffe03f */
[----:B------:R-:W-:Y:S01]  /*1ad0*/  UIADD3 UR6, UR8, 0x2, URZ ;  /* 0x0000000208067890 */ /* 0x000fe2000fffe03f */
[----:B------:R-:W-:Y:S01]  /*1ae0*/  UMOV UR5, 0x40000040 ;  /* 0x4000004000057882 */ /* 0x000fe20000000000 */
[----:B------:R-:W-:Y:S01]  /*1af0*/  UMOV UR7, 0x40000040 ;  /* 0x4000004000077882 */ /* 0x000fe20000000000 */
[----:B------:R-:W-:-:S02]  /*1b00*/  WARPGROUP.DEPBAR.LE gsb0, 0x0 ;  /* 0x00008000000079c5 */ /* 0x000fc40000010000 */
[----:B------:R-:W-:-:S06]  /*1b10*/  WARPGROUP.ARRIVE ;  /* 0x00000000000079c5 */ /* 0x000fcc0000000000 */
[----:B------:R-:W-:Y:S01]  /*1b20*/  HGMMA.64x64x8.F32.TF32 R24, gdesc[UR4], R24, gsb0 ;  /* 0x04e00000041879f0 */ /* 0x000fe20008002818 */
[----:B------:R-:W-:Y:S02]  /*1b30*/  UIADD3 UR4, UR9, 0x4, URZ ;  /* 0x0000000409047890 */ /* 0x000fe4000fffe03f */
[----:B------:R-:W-:Y:S01]  /*1b40*/  UIADD3 UR6, UR8, 0x4, URZ ;  /* 0x0000000408067890 */ /* 0x000fe2000fffe03f */
[----:B------:R-:W-:Y:S01]  /*1b50*/  UMOV UR5, 0x40000040 ;  /* 0x4000004000057882 */ /* 0x000fe20000000000 */
[----:B------:R-:W-:Y:S01]  /*1b60*/  UMOV UR7, 0x40000040 ;  /* 0x4000004000077882 */ /* 0x000fe20000000000 */
[----:B------:R-:W-:Y:S02]  /*1b70*/  WARPGROUP.DEPBAR.LE gsb0, 0x0 ;  /* 0x00008000000079c5 */ /* 0x000fe40000010000 */
        /* <DEDUP_REMOVED lines=92> */
[----:B------:R-:W-:Y:S03]  /*2140*/  HGMMA.64x64x8.F32.TF32 R24, gdesc[UR4], R24, gsb0 ;  /* 0x04e00000041879f0 */ /* 0x000fe60008002818 */
[----:B------:R-:W-:Y:S02]  /*2150*/  WARPGROUP.DEPBAR.LE gsb0, 0x0 ;  /* 0x00008000000079c5 */ /* 0x000fe40000010000 */
[----:B------:R-:W-:Y:S05]  /*2160*/  @!P1 BRA `(.L_x_25) ;  /* 0x0000000800649947 */ /* 0x000fea0003800000 */
[----:B------:R-:W-:Y:S01]  /*2170*/  UIADD3 UR4, UR36, 0x1, URZ ;  /* 0x0000000124047890 */ /* 0x000fe2000fffe03f */
[----:B------:R-:W-:Y:S02]  /*2180*/  IMAD.U32 R0, RZ, RZ, UR42 ;  /* 0x0000002aff007e24 */ /* 0x000fe4000f8e00ff */
[----:B------:R-:W-:Y:S01]  /*2190*/  IMAD.U32 R3, RZ, RZ, UR36 ;  /* 0x00000024ff037e24 */ /* 0x000fe2000f8e00ff */
[----:B------:R-:W-:-:S04]  /*21a0*/  UISETP.NE.AND UP0, UPT, UR4, 0x3, UPT ;  /* 0x000000030400788c */ /* 0x000fc8000bf05270 */
[----:B------:R-:W-:Y:S02]  /*21b0*/  USEL UR5, URZ, 0x1, UP0 ;  /* 0x000000013f057887 */ /* 0x000fe40008000000 */
[----:B------:R-:W-:Y:S02]  /*21c0*/  USEL UR4, UR4, URZ, UP0 ;  /* 0x0000003f04047287 */ /* 0x000fe40008000000 */
[----:B------:R-:W-:-:S06]  /*21d0*/  ULOP3.LUT UR5, UR38, UR5, URZ, 0x3c, !UPT ;  /* 0x0000000526057292 */ /* 0x000fcc000f8e3c3f */
[----:B------:R-:W-:-:S07]  /*21e0*/  IMAD.U32 R6, RZ, RZ, UR5 ;  /* 0x00000005ff067e24 */ /* 0x000fce000f8e00ff */
.L_x_32:
[----:B------:R-:W-:Y:S05]  /*21f0*/  @!P0 BRA `(.L_x_26) ;  /* 0x0000000000048947 */ /* 0x000fea0003800000 */
[----:B------:R-:W-:Y:S01]  /*2200*/  BPT.TRAP 0x1 ;  /* 0x000000040000795c */ /* 0x000fe20000300000 */
.L_x_26:
[----:B------:R-:W-:Y:S01]  /*2210*/  ULEA UR5, UR4, UR40, 0x3 ;  /* 0x0000002804057291 */ /* 0x000fe2000f8e183f */
[----:B------:R-:W-:-:S08]  /*2220*/  SHF.L.U32 R4, R6, 0x1f, RZ ;  /* 0x0000001f06047819 */ /* 0x000fd000000006ff */
[----:B------:R0:W1:Y:S01]  /*2230*/  SYNCS.PHASECHK.TRANS64.TRYWAIT P1, [UR5], R4 ;  /* 0x00000004ff0075a7 */ /* 0x0000620008020145 */
[----:B------:R-:W-:Y:S05]  /*2240*/  @!P0 BRA `(.L_x_27) ;  /* 0x0000000000048947 */ /* 0x000fea0003800000 */
[----:B------:R-:W-:Y:S01]  /*2250*/  BPT.TRAP 0x1 ;  /* 0x000000040000795c */ /* 0x000fe20000300000 */
.L_x_27:
[----:B-1----:R-:W-:Y:S05]  /*2260*/  @P1 BRA `(.L_x_28) ;  /* 0x0000000000081947 */ /* 0x002fea0003800000 */
[----:B------:R-:W1:Y:S02]  /*2270*/  SYNCS.PHASECHK.TRANS64.TRYWAIT P1, [UR5], R4 ;  /* 0x00000004ff0075a7 */ /* 0x000e640008020145 */
[----:B-1----:R-:W-:Y:S05]  /*2280*/  @!P1 BRA `(.L_x_29) ;  /* 0x0000004000309947 */ /* 0x002fea0003800000 */
.L_x_28:
[----:B------:R-:W-:Y:S01]  /*2290*/  ULEA UR5, UR4, UR47, 0xb ;  /* 0x0000002f04057291 */ /* 0x000fe2000f8e583f */
[----:B------:R-:W-:Y:S01]  /*22a0*/  WARPGROUP.ARRIVE ;  /* 0x00000000000079c5 */ /* 0x000fe20000000000 */
[----:B------:R-:W-:Y:S01]  /*22b0*/  ULEA UR6, UR4, UR46, 0xb ;  /* 0x0000002e04067291 */ /* 0x000fe2000f8e583f */
[----:B------:R-:W-:Y:S01]  /*22c0*/  UMOV UR11, 0x40000040 ;  /* 0x40000040000b7882 */ /* 0x000fe20000000000 */
[----:B------:R-:W-:-:S03]  /*22d0*/  UMOV UR9, 0x40000040 ;  /* 0x4000004000097882 */ /* 0x000fc60000000000 */
[----:B------:R-:W-:Y:S02]  /*22e0*/  UMOV UR10, UR5 ;  /* 0x00000005000a7c82 */ /* 0x000fe40008000000 */
[----:B------:R-:W-:Y:S02]  /*22f0*/  UMOV UR8, UR6 ;  /* 0x0000000600087c82 */ /* 0x000fe40008000000 */
[----:B------:R-:W-:Y:S01]  /*2300*/  HGMMA.64x64x8.F32.TF32 R24, gdesc[UR8], R24, gsb0 ;  /* 0x04e00000081879f0 */ /* 0x000fe20008002818 */
        /* <DEDUP_REMOVED lines=107> */
[----:B------:R-:W-:Y:S01]  /*29c0*/  BPT.TRAP 0x1 ;  /* 0x000000040000795c */ /* 0x000fe20000300000 */
.L_x_30:
[----:B------:R-:W-:-:S13]  /*29d0*/  ISETP.NE.AND P1, PT, R57, RZ, PT ;  /* 0x000000ff3900720c */ /* 0x000fda0003f25270 */
[----:B01----:R-:W-:-:S05]  /*29e0*/  @P1 LEA R4, R3, UR40, 0x3 ;  /* 0x0000002803041c11 */ /* 0x003fca000f8e18ff */
[----:B------:R-:W-:-:S05]  /*29f0*/  @P1 VIADD R5, R4, 0x18 ;  /* 0x0000001804051836 */ /* 0x000fca0000000000 */
[----:B------:R-:W-:-:S04]  /*2a00*/  @P1 PRMT R5, R56, 0x654, R5 ;  /* 0x0000065438051816 */ /* 0x000fc80000000005 */
[----:B------:R0:W-:Y:S01]  /*2a10*/  @P1 SYNCS.ARRIVE.TRANS64.RED.A1T0 RZ, [R5+URZ], RZ ;  /* 0x000000ff05ff19a7 */ /* 0x0001e2000810043f */
[----:B------:R-:W-:-:S13]  /*2a20*/  ISETP.GT.U32.AND P1, PT, R23, 0x1, PT ;  /* 0x000000011700780c */ /* 0x000fda0003f24070 */
[----:B0-----:R-:W-:Y:S05]  /*2a30*/  @P1 BRA `(.L_x_31) ;  /* 0x0000000000041947 */ /* 0x001fea0003800000 */
[----:B------:R-:W-:Y:S01]  /*2a40*/  BPT.TRAP 0x1 ;  /* 0x000000040000795c */ /* 0x000fe20000300000 */
.L_x_31:
[----:B------:R-:W-:Y:S01]  /*2a50*/  UIADD3 UR4, UR4, 0x1, URZ ;  /* 0x0000000104047890 */ /* 0x000fe2000fffe03f */
[C---:B------:R-:W-:Y:S01]  /*2a60*/  ISETP.GT.AND P2, PT, R0.reuse, 0x1, PT ;  /* 0x000000010000780c */ /* 0x040fe20003f44270 */
[----:B------:R-:W-:Y:S02]  /*2a70*/  VIADD R3, R3, 0x1 ;  /* 0x0000000103037836 */ /* 0x000fe40000000000 */
[----:B------:R-:W-:Y:S01]  /*2a80*/  UISETP.NE.AND UP0, UPT, UR4, 0x3, UPT ;  /* 0x000000030400788c */ /* 0x000fe2000bf05270 */
[----:B------:R-:W-:Y:S02]  /*2a90*/  VIADD R0, R0, 0xffffffff ;  /* 0xffffffff00007836 */ /* 0x000fe40000000000 */
[C---:B------:R-:W-:Y:S01]  /*2aa0*/  ISETP.NE.AND P1, PT, R3.reuse, 0x3, PT ;  /* 0x000000030300780c */ /* 0x040fe20003f25270 */
[----:B------:R-:W-:Y:S02]  /*2ab0*/  USEL UR5, URZ, 0x1, UP0 ;  /* 0x000000013f057887 */ /* 0x000fe40008000000 */
[----:B------:R-:W-:Y:S01]  /*2ac0*/  USEL UR4, UR4, URZ, UP0 ;  /* 0x0000003f04047287 */ /* 0x000fe20008000000 */
[----:B------:R-:W-:-:S03]  /*2ad0*/  SEL R3, R3, RZ, P1 ;  /* 0x000000ff03037207 */ /* 0x000fc60000800000 */
[----:B------:R-:W-:Y:S01]  /*2ae0*/  LOP3.LUT R6, R6, UR5, RZ, 0x3c, !PT ;  /* 0x0000000506067c12 */ /* 0x000fe2000f8e3cff */
[----:B------:R-:W-:Y:S07]  /*2af0*/  @P2 BRA `(.L_x_32) ;  /* 0xfffffff400bc2947 */ /* 0x000fee000383ffff */
.L_x_25:
[----:B------:R-:W0:Y:S01]  /*2b00*/  LDC R0, c[0x0][0x28c] ;  /* 0x0000a300ff007b82 */ /* 0x000e220000000800 */
[----:B------:R-:W-:-:S04]  /*2b10*/  IMAD.U32 R3, RZ, RZ, UR44 ;  /* 0x0000002cff037e24 */ /* 0x000fc8000f8e00ff */
[----:B------:R1:W-:Y:S01]  /*2b20*/  SYNCS.ARRIVE.TRANS64.A1T0 RZ, [R3+UR41], RZ ;  /* 0x000000ff03ff79a7 */ /* 0x0003e20008100029 */
[----:B0-----:R-:W-:-:S13]  /*2b30*/  ISETP.GE.AND P1, PT, R0, 0x1, PT ;  /* 0x000000010000780c */ /* 0x001fda0003f26270 */
[----:B-1----:R-:W-:Y:S05]  /*2b40*/  @!P1 BRA `(.L_x_33) ;  /* 0x0000000000449947 */ /* 0x002fea0003800000 */
[----:B------:R-:W-:Y:S05]  /*2b50*/  @!P0 BRA `(.L_x_34) ;  /* 0x0000000000048947 */ /* 0x000fea0003800000 */
[----:B------:R-:W-:Y:S01]  /*2b60*/  BPT.TRAP 0x1 ;  /* 0x000000040000795c */ /* 0x000fe20000300000 */
.L_x_34:
[----:B------:R-:W-:-:S13]  /*2b70*/  ISETP.NE.AND P0, PT, R57, RZ, PT ;  /* 0x000000ff3900720c */ /* 0x000fda0003f05270 */
[----:B------:R-:W-:-:S05]  /*2b80*/  VOTEU.ANY UP0, P0 ;  /* 0x00000000003f7886 */ /* 0x000fca0000000100 */
[----:B------:R-:W-:-:S06]  /*2b90*/  @UP0 UIADD3 UR4, UR36, UR42, URZ ;  /* 0x0000002a24040290 */ /* 0x000fcc000fffe03f */
[----:B------:R-:W-:Y:S02]  /*2ba0*/  IMAD.U32 R4, RZ, RZ, UR4 ;  /* 0x00000004ff047e24 */ /* 0x000fe4000f8e00ff */
[----:B------:R-:W-:Y:S02]  /*2bb0*/  IMAD.U32 R3, RZ, RZ, UR4 ;  /* 0x00000004ff037e24 */ /* 0x000fe4000f8e00ff */
[----:B------:R-:W-:-:S05]  /*2bc0*/  @P0 IMAD.WIDE.U32 R4, R4, -0x55555555, RZ ;  /* 0xaaaaaaab04040825 */ /* 0x000fca00078e00ff */
[----:B------:R-:W-:-:S05]  /*2bd0*/  @P0 SHF.R.U32.HI R0, RZ, 0x1, R5 ;  /* 0x00000001ff000819 */ /* 0x000fca0000011605 */
[----:B------:R-:W-:-:S05]  /*2be0*/  @P0 IMAD R0, R0, -0x3, R3 ;  /* 0xfffffffd00000824 */ /* 0x000fca00078e0203 */
[----:B------:R-:W-:-:S05]  /*2bf0*/  @P0 LEA R0, R0, UR40, 0x3 ;  /* 0x0000002800000c11 */ /* 0x000fca000f8e18ff */
[----:B------:R-:W-:-:S05]  /*2c00*/  @P0 VIADD R3, R0, 0x18 ;  /* 0x0000001800030836 */ /* 0x000fca0000000000 */
[----:B------:R-:W-:-:S04]  /*2c10*/  @P0 PRMT R3, R56, 0x654, R3 ;  /* 0x0000065438030816 */ /* 0x000fc80000000003 */
[----:B------:R0:W-:Y:S01]  /*2c20*/  @P0 SYNCS.ARRIVE.TRANS64.RED.A1T0 RZ, [R3+URZ], RZ ;  /* 0x000000ff03ff09a7 */ /* 0x0001e2000810043f */
[----:B------:R-:W-:-:S13]  /*2c30*/  ISETP.GT.U32.AND P0, PT, R23, 0x1, PT ;  /* 0x000000011700780c */ /* 0x000fda0003f04070 */
[----:B0-----:R-:W-:Y:S05]  /*2c40*/  @P0 BRA `(.L_x_33) ;  /* 0x0000000000040947 */ /* 0x001fea0003800000 */
[----:B------:R-:W-:Y:S01]  /*2c50*/  BPT.TRAP 0x1 ;  /* 0x000000040000795c */ /* 0x000fe20000300000 */
.L_x_33:
[----:B------:R-:W-:Y:S01]  /*2c60*/  SHF.L.U32 R0, R77, 0x1f, RZ ;  /* 0x0000001f4d007819 */ /* 0x000fe200000006ff */
[----:B------:R-:W-:Y:S01]  /*2c70*/  UIADD3 UR36, UR36, UR39, URZ ;  /* 0x0000002724247290 */ /* 0x000fe2000fffe03f */
[----:B------:R-:W-:Y:S01]  /*2c80*/  SHF.R.S32.HI R9, RZ, 0x1f, R19 ;  /* 0x0000001fff097819 */ /* 0x000fe20000011413 */
[----:B------:R-:W-:Y:S01]  /*2c90*/  UISETP.GE.U32.AND UP1, UPT, UR39, 0x3, UPT ;  /* 0x000000032700788c */ /* 0x000fe2000bf26070 */
[----:B------:R-:W0:Y:S01]  /*2ca0*/  SYNCS.PHASECHK.TRANS64.TRYWAIT P0, [UR43+0x8], R0 ;  /* 0x00000800ff0075a7 */ /* 0x000e22000800016b */
[----:B------:R-:W-:-:S04]  /*2cb0*/  UISETP.GT.U32.AND UP0, UPT, UR36, 0x2, UPT ;  /* 0x000000022400788c */ /* 0x000fc8000bf04070 */
[----:B------:R-:W-:-:S04]  /*2cc0*/  UISETP.LT.U32.AND UP0, UPT, UR39, 0x3, UP0 ;  /* 0x000000032700788c */ /* 0x000fc80008701070 */
[----:B------:R-:W-:Y:S02]  /*2cd0*/  USEL UR6, URZ, 0x1, !UP0 ;  /* 0x000000013f067887 */ /* 0x000fe4000c000000 */
[----:B------:R-:W-:Y:S02]  /*2ce0*/  @UP1 UIMAD.WIDE.U32 UR4, UR36, -0x55555555, URZ ;  /* 0xaaaaaaab240418a5 */ /* 0x000fe4000f8e003f */
[----:B------:R-:W-:Y:S02]  /*2cf0*/  ULOP3.LUT UR38, UR38, UR6, URZ, 0x3c, !UPT ;  /* 0x0000000626267292 */ /* 0x000fe4000f8e3c3f */
[----:B------:R-:W-:-:S04]  /*2d00*/  @UP1 USHF.R.U32.HI UR4, URZ, 0x1, UR5 ;  /* 0x000000013f041899 */ /* 0x000fc80008011605 */
[----:B------:R-:W-:Y:S01]  /*2d10*/  @UP1 ULOP3.LUT UR38, UR38, 0x1, UR4, 0x78, !UPT ;  /* 0x0000000126261892 */ /* 0x000fe2000f8e7804 */
[----:B0-----:R-:W-:Y:S11]  /*2d20*/  @!P0 BRA `(.L_x_35) ;  /* 0x0000003400a08947 */ /* 0x001ff60003800000 */
.L_x_124:
[----:B------:R-:W-:Y:S01]  /*2d30*/  ULDC.64 UR4, c[0x0][0x5d0] ;  /* 0x0001740000047ab9 */ /* 0x000fe20000000a00 */
[----:B------:R-:W-:Y:S01]  /*2d40*/  ULDC UR6, c[0x0][0x284] ;  /* 0x0000a10000067ab9 */ /* 0x000fe20000000800 */
[----:B0-----:R-:W-:Y:S02]  /*2d50*/  IMAD R0, R9, UR4, RZ ;  /* 0x0000000409007c24 */ /* 0x001fe4000f8e02ff */
[----:B------:R-:W-:Y:S02]  /*2d60*/  IMAD.SHL.U32 R12, R18, 0x40, RZ ;  /* 0x00000040120c7824 */ /* 0x000fe400078e00ff */
[C---:B------:R-:W-:Y:S02]  /*2d70*/  IMAD R3, R19.reuse, UR5, R0 ;  /* 0x0000000513037c24 */ /* 0x040fe4000f8e0200 */
[----:B------:R-:W-:Y:S01]  /*2d80*/  IMAD.SHL.U32 R0, R22, 0x40, RZ ;  /* 0x0000004016007824 */ /* 0x000fe200078e00ff */
[----:B------:R-:W-:Y:S01]  /*2d90*/  SHF.R.S32.HI R13, RZ, 0x1f, R12 ;  /* 0x0000001fff0d7819 */ /* 0x000fe2000001140c */
[----:B------:R-:W-:Y:S01]  /*2da0*/  IMAD.WIDE.U32 R4, R19, UR4, R62 ;  /* 0x0000000413047c25 */ /* 0x000fe2000f8e003e */
[----:B------:R-:W-:-:S02]  /*2db0*/  ULDC.64 UR4, c[0x0][0x5c8] ;  /* 0x0001720000047ab9 */ /* 0x000fc40000000a00 */
[----:B------:R-:W-:Y:S01]  /*2dc0*/  ISETP.GE.AND P0, PT, R0, UR6, PT ;  /* 0x0000000600007c0c */ /* 0x000fe2000bf06270 */
[----:B------:R-:W-:Y:S01]  /*2dd0*/  ULDC UR6, c[0x0][0x288] ;  /* 0x0000a20000067ab9 */ /* 0x000fe20000000800 */
[----:B------:R-:W-:Y:S01]  /*2de0*/  IADD3 R4, P1, R12, R4, RZ ;  /* 0x000000040c047210 */ /* 0x000fe20007f3e0ff */
[----:B------:R-:W-:Y:S01]  /*2df0*/  IMAD.WIDE R72, R22, 0x40, R60 ;  /* 0x0000004016487825 */ /* 0x000fe200078e023c */
[----:B------:R-:W-:Y:S02]  /*2e00*/  ISETP.GE.OR P0, PT, R12, UR6, P0 ;  /* 0x000000060c007c0c */ /* 0x000fe40008706670 */
[----:B------:R-:W-:Y:S01]  /*2e10*/  IADD3.X R5, R13, R5, R3, P1, !PT ;  /* 0x000000050d057210 */ /* 0x000fe20000ffe403 */
[----:B------:R-:W-:-:S04]  /*2e20*/  IMAD R7, R73, UR4, RZ ;  /* 0x0000000449077c24 */ /* 0x000fc8000f8e02ff */
[C---:B------:R-:W-:Y:S02]  /*2e30*/  IMAD R7, R72.reuse, UR5, R7 ;  /* 0x0000000548077c24 */ /* 0x040fe4000f8e0207 */
[----:B------:R-:W-:-:S04]  /*2e40*/  IMAD.WIDE.U32 R74, R72, UR4, R4 ;  /* 0x00000004484a7c25 */ /* 0x000fc8000f8e0004 */
[----:B------:R-:W-:Y:S05]  /*2e50*/  @P0 BRA `(.L_x_36) ;  /* 0x0000001800d00947 */ /* 0x000fea0003800000 */
[----:B-----5:R-:W-:Y:S01]  /*2e60*/  FSETP.NEU.AND P0, PT, R59, RZ, PT ;  /* 0x000000ff3b00720b */ /* 0x020fe20003f0d000 */
[----:B------:R-:W-:Y:S01]  /*2e70*/  IMAD.IADD R22, R67, 0x1, -R12 ;  /* 0x0000000143167824 */ /* 0x000fe200078e0a0c */
[----:B------:R-:W-:Y:S01]  /*2e80*/  BSSY B0, `(.L_x_36) ;  /* 0x00001b1000007945 */ /* 0x000fe20003800000 */
[----:B------:R-:W-:Y:S02]  /*2e90*/  IMAD.IADD R0, R71, 0x1, -R0 ;  /* 0x0000000147007824 */ /* 0x000fe400078e0a00 */
[----:B------:R-:W-:Y:S01]  /*2ea0*/  IMAD.IADD R7, R75, 0x1, R7 ;  /* 0x000000014b077824 */ /* 0x000fe200078e0207 */
[----:B------:R-:W-:-:S04]  /*2eb0*/  ISETP.GT.AND P3, PT, R22, RZ, PT ;  /* 0x000000ff1600720c */ /* 0x000fc80003f64270 */
[----:B------:R-:W-:-:S03]  /*2ec0*/  ISETP.GT.AND P1, PT, R0, RZ, P3 ;  /* 0x000000ff0000720c */ /* 0x000fc60001f24270 */
[----:B------:R-:W-:Y:S10]  /*2ed0*/  @!P0 BRA `(.L_x_37) ;  /* 0x0000001000d48947 */ /* 0x000ff40003800000 */
[----:B------:R-:W0:Y:S01]  /*2ee0*/  LDC.64 R78, c[0x0][0x5b8] ;  /* 0x00016e00ff4e7b82 */ /* 0x000e220000000a00 */
[----:B------:R-:W-:-:S07]  /*2ef0*/  ULDC.64 UR4, c[0x0][0x5c0] ;  /* 0x0001700000047ab9 */ /* 0x000fce0000000a00 */
[----:B------:R-:W1:Y:S08]  /*2f00*/  LDC.64 R80, c[0x0][0x5b0] ;  /* 0x00016c00ff507b82 */ /* 0x000e700000000a00 */
[----:B------:R-:W2:Y:S01]  /*2f10*/  LDC.64 R82, c[0x0][0x5a8] ;  /* 0x00016a00ff527b82 */ /* 0x000ea20000000a00 */
[-C--:B0-----:R-:W-:Y:S02]  /*2f20*/  IMAD R6, R9, R78.reuse, RZ ;  /* 0x0000004e09067224 */ /* 0x081fe400078e02ff */
[----:B------:R-:W-:-:S04]  /*2f30*/  IMAD.WIDE.U32 R4, R19, R78, R62 ;  /* 0x0000004e13047225 */ /* 0x000fc800078e003e */
[----:B------:R-:W-:Y:S01]  /*2f40*/  IMAD R75, R19, R79, R6 ;  /* 0x0000004f134b7224 */ /* 0x000fe200078e0206 */
[----:B------:R-:W-:Y:S01]  /*2f50*/  IADD3 R8, P0, R12, R4, RZ ;  /* 0x000000040c087210 */ /* 0x000fe20007f1e0ff */
[----:B-1----:R-:W-:-:S03]  /*2f60*/  IMAD R3, R73, R80, RZ ;  /* 0x0000005049037224 */ /* 0x002fc600078e02ff */
[----:B------:R-:W-:Y:S01]  /*2f70*/  IADD3.X R9, R13, R5, R75, P0, !PT ;  /* 0x000000050d097210 */ /* 0x000fe200007fe44b */
[C---:B------:R-:W-:Y:S02]  /*2f80*/  IMAD R73, R72.reuse, R81, R3 ;  /* 0x0000005148497224 */ /* 0x040fe400078e0203 */
[----:B------:R-:W-:-:S04]  /*2f90*/  IMAD.WIDE.U32 R4, R72, R80, R8 ;  /* 0x0000005048047225 */ /* 0x000fc800078e0008 */
[----:B------:R-:W-:Y:S01]  /*2fa0*/  IMAD.IADD R3, R5, 0x1, R73 ;  /* 0x0000000105037824 */ /* 0x000fe200078e0249 */
[----:B--2---:R-:W-:-:S04]  /*2fb0*/  LEA R10, P0, R4, R82, 0x2 ;  /* 0x00000052040a7211 */ /* 0x004fc800078010ff */
[----:B------:R-:W-:-:S05]  /*2fc0*/  LEA.HI.X R11, R4, R83, R3, 0x2, P0 ;  /* 0x00000053040b7211 */ /* 0x000fca00000f1403 */
[----:B------:R-:W2:Y:S01]  /*2fd0*/  @P1 LDG.E.LTC128B R18, desc[UR48][R10.64] ;  /* 0x000000300a121981 */ /* 0x000ea2000c1e1920 */
[----:B------:R-:W-:Y:S01]  /*2fe0*/  IMAD.WIDE.U32 R4, R72, R80, R12 ;  /* 0x0000005048047225 */ /* 0x000fe200078e000c */
[----:B------:R-:W-:Y:S01]  /*2ff0*/  SHF.L.U64.HI R21, R80, 0x3, R81 ;  /* 0x0000000350157819 */ /* 0x000fe20000010251 */
[----:B------:R-:W-:Y:S01]  /*3000*/  BSSY B1, `(.L_x_38) ;  /* 0x0000017000017945 */ /* 0x000fe20003800000 */
[----:B------:R-:W-:Y:S01]  /*3010*/  ISETP.GT.AND P3, PT, R0, 0x8, P3 ;  /* 0x000000080000780c */ /* 0x000fe20001f64270 */
[----:B------:R-:W-:Y:S01]  /*3020*/  IMAD.SHL.U32 R20, R80, 0x8, RZ ;  /* 0x0000000850147824 */ /* 0x000fe200078e00ff */
[----:B------:R-:W-:-:S03]  /*3030*/  IADD3 R14, P0, R62, R4, RZ ;  /* 0x000000043e0e7210 */ /* 0x000fc60007f1e0ff */
[----:B------:R-:W-:Y:S01]  /*3040*/  IMAD.WIDE.U32 R20, R72, R80, R20 ;  /* 0x0000005048147225 */ /* 0x000fe200078e0014 */
[----:B------:R-:W-:Y:S02]  /*3050*/  IADD3.X R15, R63, R73, R5, P0, !PT ;  /* 0x000000493f0f7210 */ /* 0x000fe400007fe405 */
[C---:B------:R-:W-:Y:S01]  /*3060*/  LEA R6, P0, R74.reuse, UR4, 0x2 ;  /* 0x000000044a067c11 */ /* 0x040fe2000f8010ff */
[----:B------:R-:W-:Y:S02]  /*3070*/  IMAD.IADD R73, R73, 0x1, R21 ;  /* 0x0000000149497824 */ /* 0x000fe400078e0215 */
[----:B------:R-:W-:Y:S01]  /*3080*/  IMAD.WIDE.U32 R14, R19, R78, R14 ;  /* 0x0000004e130e7225 */ /* 0x000fe200078e000e */
[----:B------:R-:W-:-:S03]  /*3090*/  LEA.HI.X R7, R74, UR5, R7, 0x2, P0 ;  /* 0x000000054a077c11 */ /* 0x000fc600080f1407 */
[----:B------:R-:W-:Y:S01]  /*30a0*/  IMAD.IADD R5, R75, 0x1, R15 ;  /* 0x000000014b057824 */ /* 0x000fe200078e020f */
[----:B------:R-:W-:-:S04]  /*30b0*/  LEA R4, P0, R14, R82, 0x2 ;  /* 0x000000520e047211 */ /* 0x000fc800078010ff */
[----:B------:R-:W-:Y:S02]  /*30c0*/  LEA.HI.X R5, R14, R83, R5, 0x2, P0 ;  /* 0x000000530e057211 */ /* 0x000fe400000f1405 */
[----:B------:R-:W-:-:S04]  /*30d0*/  ISETP.GT.AND P0, PT, R22, 0x1, PT ;  /* 0x000000011600780c */ /* 0x000fc80003f04270 */
[----:B------:R-:W-:Y:S01]  /*30e0*/  ISETP.GT.AND P4, PT, R0, RZ, P0 ;  /* 0x000000ff0000720c */ /* 0x000fe20000784270 */
[----:B--2---:R-:W-:-:S04]  /*30f0*/  FMUL R3, R18, R59 ;  /* 0x0000003b12037220 */ /* 0x004fc80000400000 */
[----:B------:R-:W-:Y:S01]  /*3100*/  FFMA R11, R24, R58, R3 ;  /* 0x0000003a180b7223 */ /* 0x000fe20000000003 */
[----:B------:R-:W-:-:S04]  /*3110*/  IADD3 R3, P2, R8, R20, RZ ;  /* 0x0000001408037210 */ /* 0x000fc80007f5e0ff */
[----:B------:R0:W-:Y:S01]  /*3120*/  @P1 STG.E desc[UR48][R6.64], R11 ;  /* 0x0000000b06001986 */ /* 0x0001e2000c101930 */
[----:B------:R-:W-:Y:S01]  /*3130*/  LEA R14, P1, R3, R82, 0x2 ;  /* 0x00000052030e7211 */ /* 0x000fe200078210ff */
[----:B------:R-:W-:Y:S01]  /*3140*/  IMAD.X R10, R73, 0x1, R9, P2 ;  /* 0x00000001490a7824 */ /* 0x000fe200010e0609 */
[----:B------:R-:W-:Y:S11]  /*3150*/  @!P4 BRA `(.L_x_39) ;  /* 0x000000000004c947 */ /* 0x000ff60003800000 */
[----:B------:R1:W5:Y:S02]  /*3160*/  LDG.E.LTC128B R18, desc[UR48][R4.64+0x4] ;  /* 0x0000043004127981 */ /* 0x000364000c1e1920 */
.L_x_39:
[----:B------:R-:W-:Y:S05]  /*3170*/  BSYNC B1 ;  /* 0x0000000000017941 */ /* 0x000fea0003800000 */
.L_x_38:
[----:B-----5:R-:W-:Y:S01]  /*3180*/  FMUL R8, R18, R59 ;  /* 0x0000003b12087220 */ /* 0x020fe20000400000 */
[----:B------:R-:W-:-:S03]  /*3190*/  LEA.HI.X R15, R3, R83, R10, 0x2, P1 ;  /* 0x00000053030f7211 */ /* 0x000fc600008f140a */
[----:B------:R-:W-:-:S05]  /*31a0*/  FFMA R25, R25, R58, R8 ;  /* 0x0000003a19197223 */ /* 0x000fca0000000008 */
[----:B------:R2:W-:Y:S04]  /*31b0*/  @P4 STG.E desc[UR48][R6.64+0x4], R25 ;  /* 0x0000041906004986 */ /* 0x0005e8000c101930 */
[----:B------:R-:W3:Y:S01]  /*31c0*/  @P3 LDG.E.LTC128B R18, desc[UR48][R14.64] ;  /* 0x000000300e123981 */ /* 0x000ee2000c1e1920 */
[----:B------:R-:W-:Y:S01]  /*31d0*/  IADD3 R12, P1, P2, R62, R20, R12 ;  /* 0x000000143e0c7210 */ /* 0x000fe20007a3e00c */
[----:B------:R-:W-:Y:S01]  /*31e0*/  BSSY B1, `(.L_x_40) ;  /* 0x0000010000017945 */ /* 0x000fe20003800000 */
[C---:B0-----:R-:W-:Y:S02]  /*31f0*/  SHF.L.U64.HI R11, R64.reuse, 0x2, R65 ;  /* 0x00000002400b7819 */ /* 0x041fe40000010241 */
[----:B------:R-:W-:Y:S02]  /*3200*/  IADD3.X R13, R63, R73, R13, P1, P2 ;  /* 0x000000493f0d7210 */ /* 0x000fe40000fe440d */
[----:B------:R-:W-:-:S02]  /*3210*/  LEA R10, P2, R64, R6, 0x2 ;  /* 0x00000006400a7211 */ /* 0x000fc400078410ff */
[----:B------:R-:W-:Y:S01]  /*3220*/  ISETP.GT.AND P0, PT, R0, 0x8, P0 ;  /* 0x000000080000780c */ /* 0x000fe20000704270 */
[----:B------:R-:W-:Y:S01]  /*3230*/  IMAD.WIDE.U32 R12, R19, R78, R12 ;  /* 0x0000004e130c7225 */ /* 0x000fe200078e000c */
[----:B------:R-:W-:-:S03]  /*3240*/  ISETP.GT.AND P1, PT, R22, 0x8, PT ;  /* 0x000000081600780c */ /* 0x000fc60003f24270 */
[----:B------:R-:W-:Y:S01]  /*3250*/  IMAD.X R11, R11, 0x1, R7, P2 ;  /* 0x000000010b0b7824 */ /* 0x000fe200010e0607 */
[----:B------:R-:W-:Y:S01]  /*3260*/  LEA R8, P4, R12, R82, 0x2 ;  /* 0x000000520c087211 */ /* 0x000fe200078810ff */
[----:B------:R-:W-:-:S05]  /*3270*/  IMAD.IADD R9, R75, 0x1, R13 ;  /* 0x000000014b097824 */ /* 0x000fca00078e020d */
[----:B------:R-:W-:Y:S01]  /*3280*/  LEA.HI.X R9, R12, R83, R9, 0x2, P4 ;  /* 0x000000530c097211 */ /* 0x000fe200020f1409 */
[----:B---3--:R-:W-:-:S04]  /*3290*/  FMUL R3, R18, R59 ;  /* 0x0000003b12037220 */ /* 0x008fc80000400000 */
[----:B------:R-:W-:-:S05]  /*32a0*/  FFMA R3, R26, R58, R3 ;  /* 0x0000003a1a037223 */ /* 0x000fca0000000003 */
[----:B------:R2:W-:Y:S01]  /*32b0*/  @P3 STG.E desc[UR48][R10.64], R3 ;  /* 0x000000030a003986 */ /* 0x0005e2000c101930 */
[----:B------:R-:W-:Y:S05]  /*32c0*/  @!P0 BRA `(.L_x_41) ;  /* 0x0000000000048947 */ /* 0x000fea0003800000 */
[----:B------:R0:W5:Y:S02]  /*32d0*/  LDG.E.LTC128B R18, desc[UR48][R8.64+0x4] ;  /* 0x0000043008127981 */ /* 0x000164000c1e1920 */
.L_x_41:
[----:B------:R-:W-:Y:S05]  /*32e0*/  BSYNC B1 ;  /* 0x0000000000017941 */ /* 0x000fea0003800000 */
.L_x_40:
[----:B-----5:R-:W-:Y:S01]  /*32f0*/  FMUL R12, R18, R59 ;  /* 0x0000003b120c7220 */ /* 0x020fe20000400000 */
[----:B------:R-:W-:Y:S01]  /*3300*/  ISETP.GT.AND P3, PT, R0, RZ, P1 ;  /* 0x000000ff0000720c */ /* 0x000fe20000f64270 */
[----:B------:R-:W-:Y:S01]  /*3310*/  BSSY B1, `(.L_x_42) ;  /* 0x0000006000017945 */ /* 0x000fe20003800000 */
[----:B------:R-:W-:Y:S01]  /*3320*/  ISETP.GT.AND P2, PT, R22, 0x9, PT ;  /* 0x000000091600780c */ /* 0x000fe20003f44270 */
[----:B------:R-:W-:-:S05]  /*3330*/  FFMA R27, R27, R58, R12 ;  /* 0x0000003a1b1b7223 */ /* 0x000fca000000000c */
[----:B------:R3:W-:Y:S05]  /*3340*/  @P0 STG.E desc[UR48][R10.64+0x4], R27 ;  /* 0x0000041b0a000986 */ /* 0x0007ea000c101930 */
[----:B------:R-:W-:Y:S05]  /*3350*/  @!P3 BRA `(.L_x_43) ;  /* 0x000000000004b947 */ /* 0x000fea0003800000 */
[----:B------:R4:W5:Y:S02]  /*3360*/  LDG.E.LTC128B R18, desc[UR48][R4.64+0x20] ;  /* 0x0000203004127981 */ /* 0x000964000c1e1920 */
.L_x_43:
[----:B------:R-:W-:Y:S05]  /*3370*/  BSYNC B1 ;  /* 0x0000000000017941 */ /* 0x000fea0003800000 */
.L_x_42:
[----:B--2--5:R-:W-:Y:S01]  /*3380*/  FMUL R3, R18, R59 ;  /* 0x0000003b12037220 */ /* 0x024fe20000400000 */
[----:B------:R-:W-:Y:S01]  /*3390*/  ISETP.GT.AND P0, PT, R0, RZ, P2 ;  /* 0x000000ff0000720c */ /* 0x000fe20001704270 */
[----:B------:R-:W-:Y:S02]  /*33a0*/  BSSY B1, `(.L_x_44) ;  /* 0x0000005000017945 */ /* 0x000fe40003800000 */
[----:B------:R-:W-:-:S05]  /*33b0*/  FFMA R3, R28, R58, R3 ;  /* 0x0000003a1c037223 */ /* 0x000fca0000000003 */
[----:B------:R2:W-:Y:S05]  /*33c0*/  @P3 STG.E desc[UR48][R6.64+0x20], R3 ;  /* 0x0000200306003986 */ /* 0x0005ea000c101930 */
[----:B------:R-:W-:Y:S05]  /*33d0*/  @!P0 BRA `(.L_x_45) ;  /* 0x0000000000048947 */ /* 0x000fea0003800000 */
[----:B------:R0:W5:Y:S02]  /*33e0*/  LDG.E.LTC128B R18, desc[UR48][R4.64+0x24] ;  /* 0x0000243004127981 */ /* 0x000164000c1e1920 */
.L_x_45:
[----:B------:R-:W-:Y:S05]  /*33f0*/  BSYNC B1 ;  /* 0x0000000000017941 */ /* 0x000fea0003800000 */
.L_x_44:
[----:B-----5:R-:W-:Y:S01]  /*3400*/  FMUL R12, R18, R59 ;  /* 0x0000003b120c7220 */ /* 0x020fe20000400000 */
[----:B------:R-:W-:Y:S01]  /*3410*/  ISETP.GT.AND P1, PT, R0, 0x8, P1 ;  /* 0x000000080000780c */ /* 0x000fe20000f24270 */
[----:B------:R-:W-:Y:S02]  /*3420*/  BSSY B1, `(.L_x_46) ;  /* 0x0000005000017945 */ /* 0x000fe40003800000 */
[----:B------:R-:W-:-:S05]  /*3430*/  FFMA R29, R29, R58, R12 ;  /* 0x0000003a1d1d7223 */ /* 0x000fca000000000c */
[----:B------:R0:W-:Y:S05]  /*3440*/  @P0 STG.E desc[UR48][R6.64+0x24], R29 ;  /* 0x0000241d06000986 */ /* 0x0001ea000c101930 */
[----:B------:R-:W-:Y:S05]  /*3450*/  @!P1 BRA `(.L_x_47) ;  /* 0x0000000000049947 */ /* 0x000fea0003800000 */
[----:B------:R0:W5:Y:S02]  /*3460*/  LDG.E.LTC128B R18, desc[UR48][R8.64+0x20] ;  /* 0x0000203008127981 */ /* 0x000164000c1e1920 */
.L_x_47:
[----:B------:R-:W-:Y:S05]  /*3470*/  BSYNC B1 ;  /* 0x0000000000017941 */ /* 0x000fea0003800000 */
.L_x_46:
[----:B--2--5:R-:W-:Y:S01]  /*3480*/  FMUL R3, R18, R59 ;  /* 0x0000003b12037220 */ /* 0x024fe20000400000 */
[----:B------:R-:W-:Y:S01]  /*3490*/  ISETP.GT.AND P2, PT, R0, 0x8, P2 ;  /* 0x000000080000780c */ /* 0x000fe20001744270 */
[----:B------:R-:W-:Y:S01]  /*34a0*/  BSSY B1, `(.L_x_48) ;  /* 0x0000006000017945 */ /* 0x000fe20003800000 */
[----:B------:R-:W-:Y:S01]  /*34b0*/  ISETP.GT.AND P0, PT, R22, 0x10, PT ;  /* 0x000000101600780c */ /* 0x000fe20003f04270 */
[----:B------:R-:W-:-:S05]  /*34c0*/  FFMA R3, R30, R58, R3 ;  /* 0x0000003a1e037223 */ /* 0x000fca0000000003 */
[----:B------:R2:W-:Y:S05]  /*34d0*/  @P1 STG.E desc[UR48][R10.64+0x20], R3 ;  /* 0x000020030a001986 */ /* 0x0005ea000c101930 */
[----:B------:R-:W-:Y:S05]  /*34e0*/  @!P2 BRA `(.L_x_49) ;  /* 0x000000000004a947 */ /* 0x000fea0003800000 */
[----:B------:R0:W5:Y:S02]  /*34f0*/  LDG.E.LTC128B R18, desc[UR48][R8.64+0x24] ;  /* 0x0000243008127981 */ /* 0x000164000c1e1920 */
.L_x_49:
[----:B------:R-:W-:Y:S05]  /*3500*/  BSYNC B1 ;  /* 0x0000000000017941 */ /* 0x000fea0003800000 */
.L_x_48:
        /* <DEDUP_REMOVED lines=8> */
.L_x_51:
[----:B------:R-:W-:Y:S05]  /*3590*/  BSYNC B1 ;  /* 0x0000000000017941 */ /* 0x000fea0003800000 */
.L_x_50:
[----:B--2--5:R-:W-:Y:S01]  /*35a0*/  FMUL R3, R18, R59 ;  /* 0x0000003b12037220 */ /* 0x024fe20000400000 */
[----:B------:R-:W-:Y:S01]  /*35b0*/  ISETP.GT.AND P2, PT, R0, RZ, P1 ;  /* 0x000000ff0000720c */ /* 0x000fe20000f44270 */
[----:B------:R-:W-:Y:S02]  /*35c0*/  BSSY B1, `(.L_x_52) ;  /* 0x0000005000017945 */ /* 0x000fe40003800000 */
[----:B------:R-:W-:-:S05]  /*35d0*/  FFMA R3, R32, R58, R3 ;  /* 0x0000003a20037223 */ /* 0x000fca0000000003 */
[----:B------:R2:W-:Y:S05]  /*35e0*/  @P3 STG.E desc[UR48][R6.64+0x40], R3 ;  /* 0x0000400306003986 */ /* 0x0005ea000c101930 */
[----:B------:R-:W-:Y:S05]  /*35f0*/  @!P2 BRA `(.L_x_53) ;  /* 0x000000000004a947 */ /* 0x000fea0003800000 */
[----:B------:R0:W5:Y:S02]  /*3600*/  LDG.E.LTC128B R18, desc[UR48][R4.64+0x44] ;  /* 0x0000443004127981 */ /* 0x000164000c1e1920 */
.L_x_53:
[----:B------:R-:W-:Y:S05]  /*3610*/  BSYNC B1 ;  /* 0x0000000000017941 */ /* 0x000fea0003800000 */
.L_x_52:
[----:B-----5:R-:W-:Y:S01]  /*3620*/  FMUL R12, R18, R59 ;  /* 0x0000003b120c7220 */ /* 0x020fe20000400000 */
[----:B------:R-:W-:Y:S01]  /*3630*/  ISETP.GT.AND P0, PT, R0, 0x8, P0 ;  /* 0x000000080000780c */ /* 0x000fe20000704270 */
[----:B------:R-:W-:Y:S02]  /*3640*/  BSSY B1, `(.L_x_54) ;  /* 0x0000005000017945 */ /* 0x000fe40003800000 */
[----:B------:R-:W-:-:S05]  /*3650*/  FFMA R33, R33, R58, R12 ;  /* 0x0000003a21217223 */ /* 0x000fca000000000c */
[----:B------:R0:W-:Y:S05]  /*3660*/  @P2 STG.E desc[UR48][R6.64+0x44], R33 ;  /* 0x0000442106002986 */ /* 0x0001ea000c101930 */
[----:B------:R-:W-:Y:S05]  /*3670*/  @!P0 BRA `(.L_x_55) ;  /* 0x0000000000048947 */ /* 0x000fea0003800000 */
[----:B------:R0:W5:Y:S02]  /*3680*/  LDG.E.LTC128B R18, desc[UR48][R8.64+0x40] ;  /* 0x0000403008127981 */ /* 0x000164000c1e1920 */
.L_x_55:
[----:B------:R-:W-:Y:S05]  /*3690*/  BSYNC B1 ;  /* 0x0000000000017941 */ /* 0x000fea0003800000 */
.L_x_54:
        /* <DEDUP_REMOVED lines=8> */
.L_x_57:
[----:B------:R-:W-:Y:S05]  /*3720*/  BSYNC B1 ;  /* 0x0000000000017941 */ /* 0x000fea0003800000 */
.L_x_56:
        /* <DEDUP_REMOVED lines=8> */
.L_x_59:
[----:B------:R-:W-:Y:S05]  /*37b0*/  BSYNC B1 ;  /* 0x0000000000017941 */ /* 0x000fea0003800000 */
.L_x_58:
[----:B--2--5:R-:W-:Y:S01]  /*37c0*/  FMUL R3, R18, R59 ;  /* 0x0000003b12037220 */ /* 0x024fe20000400000 */
[----:B------:R-:W-:Y:S01]  /*37d0*/  ISETP.GT.AND P1, PT, R0, RZ, P0 ;  /* 0x000000ff0000720c */ /* 0x000fe20000724270 */
[----:B------:R-:W-:Y:S02]  /*37e0*/  BSSY B1, `(.L_x_60) ;  /* 0x0000005000017945 */ /* 0x000fe40003800000 */
[----:B------:R-:W-:-:S05]  /*37f0*/  FFMA R3, R36, R58, R3 ;  /* 0x0000003a24037223 */ /* 0x000fca0000000003 */
[----:B------:R2:W-:Y:S05]  /*3800*/  @P3 STG.E desc[UR48][R6.64+0x60], R3 ;  /* 0x0000600306003986 */ /* 0x0005ea000c101930 */
[----:B------:R-:W-:Y:S05]  /*3810*/  @!P1 BRA `(.L_x_61) ;  /* 0x0000000000049947 */ /* 0x000fea0003800000 */
[----:B------:R0:W5:Y:S02]  /*3820*/  LDG.E.LTC128B R18, desc[UR48][R4.64+0x64] ;  /* 0x0000643004127981 */ /* 0x000164000c1e1920 */
.L_x_61:
[----:B------:R-:W-:Y:S05]  /*3830*/  BSYNC B1 ;  /* 0x0000000000017941 */ /* 0x000fea0003800000 */
.L_x_60:
[----:B-----5:R-:W-:Y:S01]  /*3840*/  FMUL R12, R18, R59 ;  /* 0x0000003b120c7220 */ /* 0x020fe20000400000 */
[----:B------:R-:W-:Y:S01]  /*3850*/  ISETP.GT.AND P2, PT, R0, 0x8, P2 ;  /* 0x000000080000780c */ /* 0x000fe20001744270 */
[----:B------:R-:W-:Y:S02]  /*3860*/  BSSY B1, `(.L_x_62) ;  /* 0x0000005000017945 */ /* 0x000fe40003800000 */
[----:B------:R-:W-:-:S05]  /*3870*/  FFMA R37, R37, R58, R12 ;  /* 0x0000003a25257223 */ /* 0x000fca000000000c */
[----:B------:R0:W-:Y:S05]  /*3880*/  @P1 STG.E desc[UR48][R6.64+0x64], R37 ;  /* 0x0000642506001986 */ /* 0x0001ea000c101930 */
[----:B------:R-:W-:Y:S05]  /*3890*/  @!P2 BRA `(.L_x_63) ;  /* 0x000000000004a947 */ /* 0x000fea0003800000 */
[----:B------:R0:W5:Y:S02]  /*38a0*/  LDG.E.LTC128B R18, desc[UR48][R8.64+0x60] ;  /* 0x0000603008127981 */ /* 0x000164000c1e1920 */
.L_x_63:
[----:B------:R-:W-:Y:S05]  /*38b0*/  BSYNC B1 ;  /* 0x0000000000017941 */ /* 0x000fea0003800000 */
.L_x_62:
        /* <DEDUP_REMOVED lines=8> */
.L_x_65:
[----:B------:R-:W-:Y:S05]  /*3940*/  BSYNC B1 ;  /* 0x0000000000017941 */ /* 0x000fea0003800000 */
.L_x_64:
        /* <DEDUP_REMOVED lines=8> */
.L_x_67:
[----:B------:R-:W-:Y:S05]  /*39d0*/  BSYNC B1 ;  /* 0x0000000000017941 */ /* 0x000fea0003800000 */
.L_x_66:
[----:B--2--5:R-:W-:Y:S01]  /*39e0*/  FMUL R3, R18, R59 ;  /* 0x0000003b12037220 */ /* 0x024fe20000400000 */
[----:B------:R-:W-:Y:S01]  /*39f0*/  ISETP.GT.AND P0, PT, R0, RZ, P2 ;  /* 0x000000ff0000720c */ /* 0x000fe20001704270 */
[----:B------:R-:W-:Y:S02]  /*3a00*/  BSSY B1, `(.L_x_68) ;  /* 0x0000005000017945 */ /* 0x000fe40003800000 */
[----:B------:R-:W-:-:S05]  /*3a10*/  FFMA R3, R40, R58, R3 ;  /* 0x0000003a28037223 */ /* 0x000fca0000000003 */
[----:B------:R2:W-:Y:S05]  /*3a20*/  @P3 STG.E desc[UR48][R6.64+0x80], R3 ;  /* 0x0000800306003986 */ /* 0x0005ea000c101930 */
[----:B------:R-:W-:Y:S05]  /*3a30*/  @!P0 BRA `(.L_x_69) ;  /* 0x0000000000048947 */ /* 0x000fea0003800000 */
[----:B------:R0:W5:Y:S02]  /*3a40*/  LDG.E.LTC128B R18, desc[UR48][R4.64+0x84] ;  /* 0x0000843004127981 */ /* 0x000164000c1e1920 */
.L_x_69:
[----:B------:R-:W-:Y:S05]  /*3a50*/  BSYNC B1 ;  /* 0x0000000000017941 */ /* 0x000fea0003800000 */
.L_x_68:
[----:B-----5:R-:W-:Y:S01]  /*3a60*/  FMUL R12, R18, R59 ;  /* 0x0000003b120c7220 */ /* 0x020fe20000400000 */
[----:B------:R-:W-:Y:S01]  /*3a70*/  ISETP.GT.AND P1, PT, R0, 0x8, P1 ;  /* 0x000000080000780c */ /* 0x000fe20000f24270 */
[----:B------:R-:W-:Y:S02]  /*3a80*/  BSSY B1, `(.L_x_70) ;  /* 0x0000005000017945 */ /* 0x000fe40003800000 */
[----:B------:R-:W-:-:S05]  /*3a90*/  FFMA R41, R41, R58, R12 ;  /* 0x0000003a29297223 */ /* 0x000fca000000000c */
[----:B------:R0:W-:Y:S05]  /*3aa0*/  @P0 STG.E desc[UR48][R6.64+0x84], R41 ;  /* 0x0000842906000986 */ /* 0x0001ea000c101930 */
[----:B------:R-:W-:Y:S05]  /*3ab0*/  @!P1 BRA `(.L_x_71) ;  /* 0x0000000000049947 */ /* 0x000fea0003800000 */
[----:B------:R0:W5:Y:S02]  /*3ac0*/  LDG.E.LTC128B R18, desc[UR48][R8.64+0x80] ;  /* 0x0000803008127981 */ /* 0x000164000c1e1920 */
.L_x_71:
[----:B------:R-:W-:Y:S05]  /*3ad0*/  BSYNC B1 ;  /* 0x0000000000017941 */ /* 0x000fea0003800000 */
.L_x_70:
        /* <DEDUP_REMOVED lines=8> */
.L_x_73:
[----:B------:R-:W-:Y:S05]  /*3b60*/  BSYNC B1 ;  /* 0x0000000000017941 */ /* 0x000fea0003800000 */
.L_x_72:
        /* <DEDUP_REMOVED lines=8> */
.L_x_75:
[----:B------:R-:W-:Y:S05]  /*3bf0*/  BSYNC B1 ;  /* 0x0000000000017941 */ /* 0x000fea0003800000 */
.L_x_74:
[----:B--2--5:R-:W-:Y:S01]  /*3c00*/  FMUL R3, R18, R59 ;  /* 0x0000003b12037220 */ /* 0x024fe20000400000 */
[----:B------:R-:W-:Y:S01]  /*3c10*/  ISETP.GT.AND P2, PT, R0, RZ, P1 ;  /* 0x000000ff0000720c */ /* 0x000fe20000f44270 */
[----:B------:R-:W-:Y:S02]  /*3c20*/  BSSY B1, `(.L_x_76) ;  /* 0x0000005000017945 */ /* 0x000fe40003800000 */
[----:B------:R-:W-:-:S05]  /*3c30*/  FFMA R3, R44, R58, R3 ;  /* 0x0000003a2c037223 */ /* 0x000fca0000000003 */
[----:B------:R2:W-:Y:S05]  /*3c40*/  @P3 STG.E desc[UR48][R6.64+0xa0], R3 ;  /* 0x0000a00306003986 */ /* 0x0005ea000c101930 */
[----:B------:R-:W-:Y:S05]  /*3c50*/  @!P2 BRA `(.L_x_77) ;  /* 0x000000000004a947 */ /* 0x000fea0003800000 */
[----:B------:R0:W5:Y:S02]  /*3c60*/  LDG.E.LTC128B R18, desc[UR48][R4.64+0xa4] ;  /* 0x0000a43004127981 */ /* 0x000164000c1e1920 */
.L_x_77:
[----:B------:R-:W-:Y:S05]  /*3c70*/  BSYNC B1 ;  /* 0x0000000000017941 */ /* 0x000fea0003800000 */
.L_x_76:
[----:B-----5:R-:W-:Y:S01]  /*3c80*/  FMUL R12, R18, R59 ;  /* 0x0000003b120c7220 */ /* 0x020fe20000400000 */
[----:B------:R-:W-:Y:S01]  /*3c90*/  ISETP.GT.AND P0, PT, R0, 0x8, P0 ;  /* 0x000000080000780c */ /* 0x000fe20000704270 */
[----:B------:R-:W-:Y:S02]  /*3ca0*/  BSSY B1, `(.L_x_78) ;  /* 0x0000005000017945 */ /* 0x000fe40003800000 */
[----:B------:R-:W-:-:S05]  /*3cb0*/  FFMA R45, R45, R58, R12 ;  /* 0x0000003a2d2d7223 */ /* 0x000fca000000000c */
[----:B------:R0:W-:Y:S05]  /*3cc0*/  @P2 STG.E desc[UR48][R6.64+0xa4], R45 ;  /* 0x0000a42d06002986 */ /* 0x0001ea000c101930 */
[----:B------:R-:W-:Y:S05]  /*3cd0*/  @!P0 BRA `(.L_x_79) ;  /* 0x0000000000048947 */ /* 0x000fea0003800000 */
[----:B------:R0:W5:Y:S02]  /*3ce0*/  LDG.E.LTC128B R18, desc[UR48][R8.64+0xa0] ;  /* 0x0000a03008127981 */ /* 0x000164000c1e1920 */
.L_x_79:
[----:B------:R-:W-:Y:S05]  /*3cf0*/  BSYNC B1 ;  /* 0x0000000000017941 */ /* 0x000fea0003800000 */
.L_x_78:
        /* <DEDUP_REMOVED lines=8> */
.L_x_81:
[----:B------:R-:W-:Y:S05]  /*3d80*/  BSYNC B1 ;  /* 0x0000000000017941 */ /* 0x000fea0003800000 */
.L_x_80:
        /* <DEDUP_REMOVED lines=8> */
.L_x_83:
[----:B------:R-:W-:Y:S05]  /*3e10*/  BSYNC B1 ;  /* 0x0000000000017941 */ /* 0x000fea0003800000 */
.L_x_82:
[----:B--2--5:R-:W-:Y:S01]  /*3e20*/  FMUL R3, R18, R59 ;  /* 0x0000003b12037220 */ /* 0x024fe20000400000 */
[----:B------:R-:W-:Y:S01]  /*3e30*/  ISETP.GT.AND P1, PT, R0, RZ, P0 ;  /* 0x000000ff0000720c */ /* 0x000fe20000724270 */
[----:B------:R-:W-:Y:S02]  /*3e40*/  BSSY B1, `(.L_x_84) ;  /* 0x0000005000017945 */ /* 0x000fe40003800000 */
[----:B------:R-:W-:-:S05]  /*3e50*/  FFMA R3, R48, R58, R3 ;  /* 0x0000003a30037223 */ /* 0x000fca0000000003 */
[----:B------:R2:W-:Y:S05]  /*3e60*/  @P3 STG.E desc[UR48][R6.64+0xc0], R3 ;  /* 0x0000c00306003986 */ /* 0x0005ea000c101930 */
[----:B------:R-:W-:Y:S05]  /*3e70*/  @!P1 BRA `(.L_x_85) ;  /* 0x0000000000049947 */ /* 0x000fea0003800000 */
[----:B------:R0:W5:Y:S02]  /*3e80*/  LDG.E.LTC128B R18, desc[UR48][R4.64+0xc4] ;  /* 0x0000c43004127981 */ /* 0x000164000c1e1920 */
.L_x_85:
[----:B------:R-:W-:Y:S05]  /*3e90*/  BSYNC B1 ;  /* 0x0000000000017941 */ /* 0x000fea0003800000 */
.L_x_84:
[----:B-----5:R-:W-:Y:S01]  /*3ea0*/  FMUL R12, R18, R59 ;  /* 0x0000003b120c7220 */ /* 0x020fe20000400000 */
[----:B------:R-:W-:Y:S01]  /*3eb0*/  ISETP.GT.AND P2, PT, R0, 0x8, P2 ;  /* 0x000000080000780c */ /* 0x000fe20001744270 */
[----:B------:R-:W-:Y:S02]  /*3ec0*/  BSSY B1, `(.L_x_86) ;  /* 0x0000005000017945 */ /* 0x000fe40003800000 */
[----:B------:R-:W-:-:S05]  /*3ed0*/  FFMA R49, R49, R58, R12 ;  /* 0x0000003a31317223 */ /* 0x000fca000000000c */
[----:B------:R0:W-:Y:S05]  /*3ee0*/  @P1 STG.E desc[UR48][R6.64+0xc4], R49 ;  /* 0x0000c43106001986 */ /* 0x0001ea000c101930 */
[----:B------:R-:W-:Y:S05]  /*3ef0*/  @!P2 BRA `(.L_x_87) ;  /* 0x000000000004a947 */ /* 0x000fea0003800000 */
[----:B------:R0:W5:Y:S02]  /*3f00*/  LDG.E.LTC128B R18, desc[UR48][R8.64+0xc0] ;  /* 0x0000c03008127981 */ /* 0x000164000c1e1920 */
.L_x_87:
[----:B------:R-:W-:Y:S05]  /*3f10*/  BSYNC B1 ;  /* 0x0000000000017941 */ /* 0x000fea0003800000 */
.L_x_86:
        /* <DEDUP_REMOVED lines=8> */
.L_x_89:
[----:B------:R-:W-:Y:S05]  /*3fa0*/  BSYNC B1 ;  /* 0x0000000000017941 */ /* 0x000fea0003800000 */
.L_x_88:
        /* <DEDUP_REMOVED lines=8> */
.L_x_91:
[----:B------:R-:W-:Y:S05]  /*4030*/  BSYNC B1 ;  /* 0x0000000000017941 */ /* 0x000fea0003800000 */
.L_x_90:
[----:B--2--5:R-:W-:Y:S01]  /*4040*/  FMUL R3, R18, R59 ;  /* 0x0000003b12037220 */ /* 0x024fe20000400000 */
[----:B------:R-:W-:Y:S01]  /*4050*/  ISETP.GT.AND P0, PT, R0, RZ, P2 ;  /* 0x000000ff0000720c */ /* 0x000fe20001704270 */
[----:B------:R-:W-:Y:S02]  /*4060*/  BSSY B1, `(.L_x_92) ;  /* 0x0000005000017945 */ /* 0x000fe40003800000 */
[----:B------:R-:W-:-:S05]  /*4070*/  FFMA R3, R52, R58, R3 ;  /* 0x0000003a34037223 */ /* 0x000fca0000000003 */
[----:B------:R2:W-:Y:S05]  /*4080*/  @P3 STG.E desc[UR48][R6.64+0xe0], R3 ;  /* 0x0000e00306003986 */ /* 0x0005ea000c101930 */
[----:B------:R-:W-:Y:S05]  /*4090*/  @!P0 BRA `(.L_x_93) ;  /* 0x0000000000048947 */ /* 0x000fea0003800000 */
[----:B------:R0:W5:Y:S02]  /*40a0*/  LDG.E.LTC128B R18, desc[UR48][R4.64+0xe4] ;  /* 0x0000e43004127981 */ /* 0x000164000c1e1920 */
.L_x_93:
[----:B------:R-:W-:Y:S05]  /*40b0*/  BSYNC B1 ;  /* 0x0000000000017941 */ /* 0x000fea0003800000 */
.L_x_92:
[----:B01--45:R-:W-:Y:S01]  /*40c0*/  FMUL R4, R18, R59 ;  /* 0x0000003b12047220 */ /* 0x033fe20000400000 */
[----:B------:R-:W-:Y:S01]  /*40d0*/  ISETP.GT.AND P1, PT, R0, 0x8, P1 ;  /* 0x000000080000780c */ /* 0x000fe20000f24270 */
[----:B------:R-:W-:Y:S02]  /*40e0*/  BSSY B1, `(.L_x_94) ;  /* 0x0000005000017945 */ /* 0x000fe40003800000 */
[----:B------:R-:W-:-:S05]  /*40f0*/  FFMA R53, R53, R58, R4 ;  /* 0x0000003a35357223 */ /* 0x000fca0000000004 */
[----:B------:R0:W-:Y:S05]  /*4100*/  @P0 STG.E desc[UR48][R6.64+0xe4], R53 ;  /* 0x0000e43506000986 */ /* 0x0001ea000c101930 */
[----:B------:R-:W-:Y:S05]  /*4110*/  @!P1 BRA `(.L_x_95) ;  /* 0x0000000000049947 */ /* 0x000fea0003800000 */
[----:B------:R1:W5:Y:S02]  /*4120*/  LDG.E.LTC128B R18, desc[UR48][R8.64+0xe0] ;  /* 0x0000e03008127981 */ /* 0x000364000c1e1920 */
.L_x_95:
[----:B------:R-:W-:Y:S05]  /*4130*/  BSYNC B1 ;  /* 0x0000000000017941 */ /* 0x000fea0003800000 */
.L_x_94:
[----:B--2--5:R-:W-:Y:S01]  /*4140*/  FMUL R3, R18, R59 ;  /* 0x0000003b12037220 */ /* 0x024fe20000400000 */
[----:B------:R-:W-:Y:S01]  /*4150*/  @P1 IMAD.MOV.U32 R4, RZ, RZ, R10 ;  /* 0x000000ffff041224 */ /* 0x000fe200078e000a */
[----:B------:R-:W-:Y:S01]  /*4160*/  ISETP.GT.AND P2, PT, R0, 0x8, P2 ;  /* 0x000000080000780c */ /* 0x000fe20001744270 */
[----:B------:R-:W-:Y:S02]  /*4170*/  @P1 IMAD.MOV.U32 R5, RZ, RZ, R11 ;  /* 0x000000ffff051224 */ /* 0x000fe400078e000b */
[----:B------:R-:W-:Y:S01]  /*4180*/  FFMA R3, R54, R58, R3 ;  /* 0x0000003a36037223 */ /* 0x000fe20000000003 */
[----:B------:R-:W-:Y:S04]  /*4190*/  BSSY B1, `(.L_x_96) ;  /* 0x0000004000017945 */ /* 0x000fe80003800000 */
[----:B------:R2:W-:Y:S05]  /*41a0*/  @P1 STG.E desc[UR48][R4.64+0xe0], R3 ;  /* 0x0000e00304001986 */ /* 0x0005ea000c101930 */
[----:B------:R-:W-:Y:S05]  /*41b0*/  @!P2 BRA `(.L_x_97) ;  /* 0x000000000004a947 */ /* 0x000fea0003800000 */
[----:B------:R4:W5:Y:S02]  /*41c0*/  LDG.E.LTC128B R18, desc[UR48][R8.64+0xe4] ;  /* 0x0000e43008127981 */ /* 0x000964000c1e1920 */
.L_x_97:
[----:B------:R-:W-:Y:S05]  /*41d0*/  BSYNC B1 ;  /* 0x0000000000017941 */ /* 0x000fea0003800000 */
.L_x_96:
[----:B-----5:R-:W-:-:S04]  /*41e0*/  FMUL R18, R18, R59 ;  /* 0x0000003b12127220 */ /* 0x020fc80000400000 */
[----:B------:R-:W-:Y:S01]  /*41f0*/  FFMA R55, R55, R58, R18 ;  /* 0x0000003a37377223 */ /* 0x000fe20000000012 */
[----:B------:R-:W-:Y:S06]  /*4200*/  @!P2 BRA `(.L_x_98) ;  /* 0x0000000400e0a947 */ /* 0x000fec0003800000 */
[----:B------:R0:W-:Y:S01]  /*4210*/  STG.E desc[UR48][R10.64+0xe4], R55 ;  /* 0x0000e4370a007986 */ /* 0x0001e2000c101930 */
[----:B------:R-:W-:Y:S05]  /*4220*/  BRA `(.L_x_98) ;  /* 0x0000000400d87947 */ /* 0x000fea0003800000 */
.L_x_37:
[----:B------:R-:W-:Y:S01]  /*4230*/  ISETP.GT.AND P0, PT, R22, 0x1, PT ;  /* 0x000000011600780c */ /* 0x000fe20003f04270 */
[----:B------:R-:W-:Y:S01]  /*4240*/  ULDC.64 UR4, c[0x0][0x5c0] ;  /* 0x0001700000047ab9 */ /* 0x000fe20000000a00 */
[-C--:B------:R-:W-:Y:S01]  /*4250*/  FMUL R3, R24, R58.reuse ;  /* 0x0000003a18037220 */ /* 0x080fe20000400000 */
[----:B------:R-:W-:Y:S01]  /*4260*/  LEA R4, P4, R74, UR4, 0x2 ;  /* 0x000000044a047c11 */ /* 0x000fe2000f8810ff */
[-C--:B------:R-:W-:Y:S01]  /*4270*/  FMUL R25, R25, R58.reuse ;  /* 0x0000003a19197220 */ /* 0x080fe20000400000 */
[----:B------:R-:W-:Y:S01]  /*4280*/  ISETP.GT.AND P2, PT, R0, RZ, P0 ;  /* 0x000000ff0000720c */ /* 0x000fe20000744270 */
[-C--:B------:R-:W-:Y:S01]  /*4290*/  FMUL R27, R27, R58.reuse ;  /* 0x0000003a1b1b7220 */ /* 0x080fe20000400000 */
[----:B------:R-:W-:Y:S01]  /*42a0*/  LEA.HI.X R5, R74, UR5, R7, 0x2, P4 ;  /* 0x000000054a057c11 */ /* 0x000fe2000a0f1407 */
[-C--:B------:R-:W-:Y:S01]  /*42b0*/  FMUL R9, R28, R58.reuse ;  /* 0x0000003a1c097220 */ /* 0x080fe20000400000 */
[C---:B------:R-:W-:Y:S01]  /*42c0*/  ISETP.GT.AND P3, PT, R0.reuse, 0x8, P3 ;  /* 0x000000080000780c */ /* 0x040fe20001f64270 */
[-C--:B------:R-:W-:Y:S01]  /*42d0*/  FMUL R29, R29, R58.reuse ;  /* 0x0000003a1d1d7220 */ /* 0x080fe20000400000 */
[----:B------:R-:W-:Y:S01]  /*42e0*/  ISETP.GT.AND P0, PT, R0, 0x8, P0 ;  /* 0x000000080000780c */ /* 0x000fe20000704270 */
[----:B------:R0:W-:Y:S01]  /*42f0*/  @P1 STG.E desc[UR48][R4.64], R3 ;  /* 0x0000000304001986 */ /* 0x0001e2000c101930 */
[----:B------:R-:W-:Y:S01]  /*4300*/  ISETP.GT.AND P5, PT, R22, 0x8, PT ;  /* 0x000000081600780c */ /* 0x000fe20003fa4270 */
[-C--:B------:R-:W-:Y:S01]  /*4310*/  FMUL R31, R31, R58.reuse ;  /* 0x0000003a1f1f7220 */ /* 0x080fe20000400000 */
[C---:B------:R-:W-:Y:S01]  /*4320*/  SHF.L.U64.HI R7, R64.reuse, 0x2, R65 ;  /* 0x0000000240077819 */ /* 0x040fe20000010241 */
[----:B------:R-:W-:Y:S01]  /*4330*/  FMUL R33, R33, R58 ;  /* 0x0000003a21217220 */ /* 0x000fe20000400000 */
[----:B------:R-:W-:Y:S01]  /*4340*/  LEA R6, P1, R64, R4, 0x2 ;  /* 0x0000000440067211 */ /* 0x000fe200078210ff */
[----:B------:R-:W-:Y:S01]  /*4350*/  @P2 STG.E desc[UR48][R4.64+0x4], R25 ;  /* 0x0000041904002986 */ /* 0x000fe2000c101930 */
[----:B------:R-:W-:Y:S01]  /*4360*/  ISETP.GT.AND P4, PT, R22, 0x9, PT ;  /* 0x000000091600780c */ /* 0x000fe20003f84270 */
[-C--:B------:R-:W-:Y:S01]  /*4370*/  FMUL R35, R35, R58.reuse ;  /* 0x0000003a23237220 */ /* 0x080fe20000400000 */
[C---:B------:R-:W-:Y:S01]  /*4380*/  ISETP.GT.AND P2, PT, R0.reuse, RZ, P5 ;  /* 0x000000ff0000720c */ /* 0x040fe20002f44270 */
[----:B------:R-:W-:Y:S01]  /*4390*/  IMAD.X R7, R7, 0x1, R5, P1 ;  /* 0x0000000107077824 */ /* 0x000fe200008e0605 */
[----:B------:R-:W-:Y:S01]  /*43a0*/  ISETP.GT.AND P1, PT, R0, RZ, P4 ;  /* 0x000000ff0000720c */ /* 0x000fe20002724270 */
[-C--:B0-----:R-:W-:Y:S01]  /*43b0*/  FMUL R3, R26, R58.reuse ;  /* 0x0000003a1a037220 */ /* 0x081fe20000400000 */
[----:B------:R-:W-:Y:S01]  /*43c0*/  ISETP.GT.AND P4, PT, R0, 0x8, P4 ;  /* 0x000000080000780c */ /* 0x000fe20002784270 */
[-C--:B------:R-:W-:Y:S01]  /*43d0*/  FMUL R37, R37, R58.reuse ;  /* 0x0000003a25257220 */ /* 0x080fe20000400000 */
[-C--:B------:R-:W-:Y:S01]  /*43e0*/  FMUL R39, R39, R58.reuse ;  /* 0x0000003a27277220 */ /* 0x080fe20000400000 */
[-C--:B------:R-:W-:Y:S01]  /*43f0*/  FMUL R41, R41, R58.reuse ;  /* 0x0000003a29297220 */ /* 0x080fe20000400000 */
[----:B------:R0:W-:Y:S01]  /*4400*/  @P3 STG.E desc[UR48][R6.64], R3 ;  /* 0x0000000306003986 */ /* 0x0001e2000c101930 */
[----:B------:R-:W-:Y:S01]  /*4410*/  ISETP.GT.AND P3, PT, R22, 0x11, PT ;  /* 0x000000111600780c */ /* 0x000fe20003f64270 */
[-C--:B------:R-:W-:Y:S01]  /*4420*/  FMUL R43, R43, R58.reuse ;  /* 0x0000003a2b2b7220 */ /* 0x080fe20000400000 */
[-C--:B------:R-:W-:Y:S01]  /*4430*/  FMUL R45, R45, R58.reuse ;  /* 0x0000003a2d2d7220 */ /* 0x080fe20000400000 */
[----:B------:R-:W-:Y:S01]  /*4440*/  @P0 STG.E desc[UR48][R6.64+0x4], R27 ;  /* 0x0000041b06000986 */ /* 0x000fe2000c101930 */
[----:B------:R-:W-:Y:S01]  /*4450*/  ISETP.GT.AND P0, PT, R0, 0x8, P5 ;  /* 0x000000080000780c */ /* 0x000fe20002f04270 */
[-C--:B------:R-:W-:Y:S01]  /*4460*/  FMUL R47, R47, R58.reuse ;  /* 0x0000003a2f2f7220 */ /* 0x080fe20000400000 */
[----:B------:R-:W-:Y:S01]  /*4470*/  ISETP.GT.AND P5, PT, R22, 0x10, PT ;  /* 0x000000101600780c */ /* 0x000fe20003fa4270 */
[----:B------:R1:W-:Y:S01]  /*4480*/  @P2 STG.E desc[UR48][R4.64+0x20], R9 ;  /* 0x0000200904002986 */ /* 0x0003e2000c101930 */
[-C--:B------:R-:W-:Y:S01]  /*4490*/  FMUL R49, R49, R58.reuse ;  /* 0x0000003a31317220 */ /* 0x080fe20000400000 */
[-C--:B------:R-:W-:Y:S01]  /*44a0*/  FMUL R51, R51, R58.reuse ;  /* 0x0000003a33337220 */ /* 0x080fe20000400000 */
[----:B------:R-:W-:Y:S01]  /*44b0*/  ISETP.GT.AND P2, PT, R0, RZ, P5 ;  /* 0x000000ff0000720c */ /* 0x000fe20002f44270 */
[----:B------:R-:W-:Y:S01]  /*44c0*/  @P1 STG.E desc[UR48][R4.64+0x24], R29 ;  /* 0x0000241d04001986 */ /* 0x000fe2000c101930 */
[-C--:B0-----:R-:W-:Y:S01]  /*44d0*/  FMUL R3, R30, R58.reuse ;  /* 0x0000003a1e037220 */ /* 0x081fe20000400000 */
[C---:B------:R-:W-:Y:S01]  /*44e0*/  ISETP.GT.AND P1, PT, R0.reuse, RZ, P3 ;  /* 0x000000ff0000720c */ /* 0x040fe20001f24270 */
[-C--:B------:R-:W-:Y:S01]  /*44f0*/  FMUL R53, R53, R58.reuse ;  /* 0x0000003a35357220 */ /* 0x080fe20000400000 */
[----:B------:R-:W-:Y:S01]  /*4500*/  ISETP.GT.AND P3, PT, R0, 0x8, P3 ;  /* 0x000000080000780c */ /* 0x000fe20001f64270 */
[-C--:B------:R-:W-:Y:S01]  /*4510*/  FMUL R11, R54, R58.reuse ;  /* 0x0000003a360b7220 */ /* 0x080fe20000400000 */
[----:B------:R0:W-:Y:S01]  /*4520*/  @P0 STG.E desc[UR48][R6.64+0x20], R3 ;  /* 0x0000200306000986 */ /* 0x0001e2000c101930 */
[----:B------:R-:W-:Y:S01]  /*4530*/  ISETP.GT.AND P0, PT, R0, 0x8, P5 ;  /* 0x000000080000780c */ /* 0x000fe20002f04270 */
[-C--:B-1----:R-:W-:Y:S01]  /*4540*/  FMUL R9, R32, R58.reuse ;  /* 0x0000003a20097220 */ /* 0x082fe20000400000 */
[C---:B------:R-:W-:Y:S01]  /*4550*/  ISETP.GT.AND P5, PT, R22.reuse, 0x18, PT ;  /* 0x000000181600780c */ /* 0x040fe20003fa4270 */
[----:B------:R-:W-:Y:S01]  /*4560*/  @P4 STG.E desc[UR48][R6.64+0x24], R31 ;  /* 0x0000241f06004986 */ /* 0x000fe2000c101930 */
[----:B------:R-:W-:Y:S01]  /*4570*/  ISETP.GT.AND P4, PT, R22, 0x19, PT ;  /* 0x000000191600780c */ /* 0x000fe20003f84270 */
[----:B------:R-:W-:-:S02]  /*4580*/  FMUL R55, R55, R58 ;  /* 0x0000003a37377220 */ /* 0x000fc40000400000 */
[----:B------:R1:W-:Y:S01]  /*4590*/  @P2 STG.E desc[UR48][R4.64+0x40], R9 ;  /* 0x0000400904002986 */ /* 0x0003e2000c101930 */
[----:B------:R-:W-:-:S03]  /*45a0*/  ISETP.GT.AND P2, PT, R0, RZ, P5 ;  /* 0x000000ff0000720c */ /* 0x000fc60002f44270 */
[----:B------:R-:W-:Y:S01]  /*45b0*/  @P1 STG.E desc[UR48][R4.64+0x44], R33 ;  /* 0x0000442104001986 */ /* 0x000fe2000c101930 */
[----:B------:R-:W-:Y:S01]  /*45c0*/  ISETP.GT.AND P1, PT, R0, RZ, P4 ;  /* 0x000000ff0000720c */ /* 0x000fe20002724270 */
[----:B0-----:R-:W-:Y:S01]  /*45d0*/  FMUL R3, R34, R58 ;  /* 0x0000003a22037220 */ /* 0x001fe20000400000 */
[----:B------:R-:W-:-:S04]  /*45e0*/  ISETP.GT.AND P4, PT, R0, 0x8, P4 ;  /* 0x000000080000780c */ /* 0x000fc80002784270 */
[----:B------:R0:W-:Y:S01]  /*45f0*/  @P0 STG.E desc[UR48][R6.64+0x40], R3 ;  /* 0x0000400306000986 */ /* 0x0001e2000c101930 */
[----:B-1----:R-:W-:Y:S01]  /*4600*/  FMUL R9, R36, R58 ;  /* 0x0000003a24097220 */ /* 0x002fe20000400000 */
[----:B------:R-:W-:Y:S02]  /*4610*/  ISETP.GT.AND P0, PT, R0, 0x8, P5 ;  /* 0x000000080000780c */ /* 0x000fe40002f04270 */
[----:B------:R-:W-:Y:S01]  /*4620*/  @P3 STG.E desc[UR48][R6.64+0x44], R35 ;  /* 0x0000442306003986 */ /* 0x000fe2000c101930 */
[----:B------:R-:W-:-:S03]  /*4630*/  ISETP.GT.AND P5, PT, R22, 0x20, PT ;  /* 0x000000201600780c */ /* 0x000fc60003fa4270 */
[----:B------:R1:W-:Y:S01]  /*4640*/  @P2 STG.E desc[UR48][R4.64+0x60], R9 ;  /* 0x0000600904002986 */ /* 0x0003e2000c101930 */
[----:B------:R-:W-:Y:S02]  /*4650*/  ISETP.GT.AND P2, PT, R22, 0x21, PT ;  /* 0x000000211600780c */ /* 0x000fe40003f44270 */
[C---:B------:R-:W-:Y:S01]  /*4660*/  ISETP.GT.AND P3, PT, R0.reuse, RZ, P5 ;  /* 0x000000ff0000720c */ /* 0x040fe20002f64270 */
[----:B------:R-:W-:Y:S01]  /*4670*/  @P1 STG.E desc[UR48][R4.64+0x64], R37 ;  /* 0x0000642504001986 */ /* 0x000fe2000c101930 */
[----:B------:R-:W-:Y:S01]  /*4680*/  ISETP.GT.AND P1, PT, R0, RZ, P2 ;  /* 0x000000ff0000720c */ /* 0x000fe20001724270 */
[----:B0-----:R-:W-:Y:S01]  /*4690*/  FMUL R3, R38, R58 ;  /* 0x0000003a26037220 */ /* 0x001fe20000400000 */
[----:B------:R-:W-:-:S04]  /*46a0*/  ISETP.GT.AND P2, PT, R0, 0x8, P2 ;  /* 0x000000080000780c */ /* 0x000fc80001744270 */
[----:B------:R0:W-:Y:S01]  /*46b0*/  @P0 STG.E desc[UR48][R6.64+0x60], R3 ;  /* 0x0000600306000986 */ /* 0x0001e2000c101930 */
[----:B-1----:R-:W-:Y:S01]  /*46c0*/  FMUL R9, R40, R58 ;  /* 0x0000003a28097220 */ /* 0x002fe20000400000 */
[----:B------:R-:W-:Y:S02]  /*46d0*/  ISETP.GT.AND P0, PT, R0, 0x8, P5 ;  /* 0x000000080000780c */ /* 0x000fe40002f04270 */
[----:B------:R-:W-:Y:S04]  /*46e0*/  @P4 STG.E desc[UR48][R6.64+0x64], R39 ;  /* 0x0000642706004986 */ /* 0x000fe8000c101930 */
[----:B------:R1:W-:Y:S01]  /*46f0*/  @P3 STG.E desc[UR48][R4.64+0x80], R9 ;  /* 0x0000800904003986 */ /* 0x0003e2000c101930 */
[----:B------:R-:W-:-:S03]  /*4700*/  ISETP.GT.AND P3, PT, R22, 0x28, PT ;  /* 0x000000281600780c */ /* 0x000fc60003f64270 */
[----:B------:R-:W-:Y:S01]  /*4710*/  @P1 STG.E desc[UR48][R4.64+0x84], R41 ;  /* 0x0000842904001986 */ /* 0x000fe2000c101930 */
[----:B------:R-:W-:Y:S01]  /*4720*/  ISETP.GT.AND P1, PT, R22, 0x29, PT ;  /* 0x000000291600780c */ /* 0x000fe20003f24270 */
[-C--:B0-----:R-:W-:Y:S01]  /*4730*/  FMUL R3, R42, R58.reuse ;  /* 0x0000003a2a037220 */ /* 0x081fe20000400000 */
[C---:B------:R-:W-:Y:S02]  /*4740*/  ISETP.GT.AND P5, PT, R0.reuse, RZ, P3 ;  /* 0x000000ff0000720c */ /* 0x040fe40001fa4270 */
[----:B------:R-:W-:Y:S02]  /*4750*/  ISETP.GT.AND P4, PT, R0, RZ, P1 ;  /* 0x000000ff0000720c */ /* 0x000fe40000f84270 */
[----:B------:R0:W-:Y:S01]  /*4760*/  @P0 STG.E desc[UR48][R6.64+0x80], R3 ;  /* 0x0000800306000986 */ /* 0x0001e2000c101930 */
[----:B-1----:R-:W-:Y:S01]  /*4770*/  FMUL R9, R44, R58 ;  /* 0x0000003a2c097220 */ /* 0x002fe20000400000 */
[----:B------:R-:W-:Y:S02]  /*4780*/  ISETP.GT.AND P3, PT, R0, 0x8, P3 ;  /* 0x000000080000780c */ /* 0x000fe40001f64270 */
[----:B------:R-:W-:Y:S01]  /*4790*/  @P2 STG.E desc[UR48][R6.64+0x84], R43 ;  /* 0x0000842b06002986 */ /* 0x000fe2000c101930 */
[----:B------:R-:W-:-:S02]  /*47a0*/  ISETP.GT.AND P0, PT, R22, 0x30, PT ;  /* 0x000000301600780c */ /* 0x000fc40003f04270 */
[----:B------:R-:W-:Y:S02]  /*47b0*/  ISETP.GT.AND P1, PT, R0, 0x8, P1 ;  /* 0x000000080000780c */ /* 0x000fe40000f24270 */
[----:B------:R-:W-:Y:S01]  /*47c0*/  ISETP.GT.AND P2, PT, R22, 0x31, PT ;  /* 0x000000311600780c */ /* 0x000fe20003f44270 */
[----:B------:R1:W-:Y:S01]  /*47d0*/  @P5 STG.E desc[UR48][R4.64+0xa0], R9 ;  /* 0x0000a00904005986 */ /* 0x0003e2000c101930 */
[----:B------:R-:W-:Y:S01]  /*47e0*/  ISETP.GT.AND P5, PT, R0, RZ, P0 ;  /* 0x000000ff0000720c */ /* 0x000fe200007a4270 */
[-C--:B0-----:R-:W-:Y:S01]  /*47f0*/  FMUL R3, R46, R58.reuse ;  /* 0x0000003a2e037220 */ /* 0x081fe20000400000 */
[C---:B------:R-:W-:Y:S01]  /*4800*/  ISETP.GT.AND P0, PT, R0.reuse, 0x8, P0 ;  /* 0x000000080000780c */ /* 0x040fe20000704270 */
[----:B------:R-:W-:Y:S01]  /*4810*/  @P4 STG.E desc[UR48][R4.64+0xa4], R45 ;  /* 0x0000a42d04004986 */ /* 0x000fe2000c101930 */
[C---:B------:R-:W-:Y:S02]  /*4820*/  ISETP.GT.AND P4, PT, R0.reuse, RZ, P2 ;  /* 0x000000ff0000720c */ /* 0x040fe40001784270 */
[----:B------:R-:W-:Y:S01]  /*4830*/  ISETP.GT.AND P2, PT, R0, 0x8, P2 ;  /* 0x000000080000780c */ /* 0x000fe20001744270 */
[----:B------:R0:W-:Y:S01]  /*4840*/  @P3 STG.E desc[UR48][R6.64+0xa0], R3 ;  /* 0x0000a00306003986 */ /* 0x0001e2000c101930 */
[----:B------:R-:W-:Y:S01]  /*4850*/  ISETP.GT.AND P3, PT, R22, 0x39, PT ;  /* 0x000000391600780c */ /* 0x000fe20003f64270 */
[----:B-1----:R-:W-:-:S02]  /*4860*/  FMUL R9, R48, R58 ;  /* 0x0000003a30097220 */ /* 0x002fc40000400000 */
[----:B------:R-:W-:Y:S01]  /*4870*/  @P1 STG.E desc[UR48][R6.64+0xa4], R47 ;  /* 0x0000a42f06001986 */ /* 0x000fe2000c101930 */
[----:B------:R-:W-:-:S03]  /*4880*/  ISETP.GT.AND P1, PT, R22, 0x38, PT ;  /* 0x000000381600780c */ /* 0x000fc60003f24270 */
[----:B------:R1:W-:Y:S01]  /*4890*/  @P5 STG.E desc[UR48][R4.64+0xc0], R9 ;  /* 0x0000c00904005986 */ /* 0x0003e2000c101930 */
[----:B------:R-:W-:Y:S01]  /*48a0*/  ISETP.GT.AND P5, PT, R0, RZ, P3 ;  /* 0x000000ff0000720c */ /* 0x000fe20001fa4270 */
[-C--:B0-----:R-:W-:Y:S02]  /*48b0*/  FMUL R3, R50, R58.reuse ;  /* 0x0000003a32037220 */ /* 0x081fe40000400000 */
[----:B------:R-:W-:Y:S01]  /*48c0*/  @P4 STG.E desc[UR48][R4.64+0xc4], R49 ;  /* 0x0000c43104004986 */ /* 0x000fe2000c101930 */
[C---:B------:R-:W-:Y:S02]  /*48d0*/  ISETP.GT.AND P4, PT, R0.reuse, RZ, P1 ;  /* 0x000000ff0000720c */ /* 0x040fe40000f84270 */
[C---:B------:R-:W-:Y:S01]  /*48e0*/  ISETP.GT.AND P1, PT, R0.reuse, 0x8, P1 ;  /* 0x000000080000780c */ /* 0x040fe20000f24270 */
[----:B------:R-:W-:Y:S01]  /*48f0*/  @P0 STG.E desc[UR48][R6.64+0xc0], R3 ;  /* 0x0000c00306000986 */ /* 0x000fe2000c101930 */
[----:B------:R-:W-:Y:S01]  /*4900*/  ISETP.GT.AND P3, PT, R0, 0x8, P3 ;  /* 0x000000080000780c */ /* 0x000fe20001f64270 */
[----:B-1----:R-:W-:-:S02]  /*4910*/  FMUL R9, R52, R58 ;  /* 0x0000003a34097220 */ /* 0x002fc40000400000 */
[----:B------:R-:W-:Y:S06]  /*4920*/  @P2 STG.E desc[UR48][R6.64+0xc4], R51 ;  /* 0x0000c43306002986 */ /* 0x000fec000c101930 */
[----:B------:R-:W-:Y:S04]  /*4930*/  @P4 STG.E desc[UR48][R4.64+0xe0], R9 ;  /* 0x0000e00904004986 */ /* 0x000fe8000c101930 */
[----:B------:R0:W-:Y:S02]  /*4940*/  @P5 STG.E desc[UR48][R4.64+0xe4], R53 ;  /* 0x0000e43504005986 */ /* 0x0001e4000c101930 */
[----:B0-----:R-:W-:-:S02]  /*4950*/  @P1 IMAD.MOV.U32 R4, RZ, RZ, R6 ;  /* 0x000000ffff041224 */ /* 0x001fc400078e0006 */
[----:B------:R-:W-:-:S05]  /*4960*/  @P1 IMAD.MOV.U32 R5, RZ, RZ, R7 ;  /* 0x000000ffff051224 */ /* 0x000fca00078e0007 */
[----:B------:R0:W-:Y:S04]  /*4970*/  @P1 STG.E desc[UR48][R4.64+0xe0], R11 ;  /* 0x0000e00b04001986 */ /* 0x0001e8000c101930 */
[----:B------:R0:W-:Y:S02]  /*4980*/  @P3 STG.E desc[UR48][R6.64+0xe4], R55 ;  /* 0x0000e43706003986 */ /* 0x0001e4000c101930 */
.L_x_98:
[----:B------:R-:W-:Y:S05]  /*4990*/  BSYNC B0 ;  /* 0x0000000000007941 */ /* 0x000fea0003800000 */
.L_x_36:
[----:B0-2---:R-:W2:Y:S01]  /*49a0*/  LDL.64 R4, [R1] ;  /* 0x0000000001047983 */ /* 0x005ea20000100a00 */
[----:B------:R-:W-:Y:S01]  /*49b0*/  ULDC.64 UR4, c[0x0][0x650] ;  /* 0x0001940000047ab9 */ /* 0x000fe20000000a00 */
[----:B------:R-:W-:Y:S02]  /*49c0*/  IMAD.U32 R0, RZ, RZ, UR45 ;  /* 0x0000002dff007e24 */ /* 0x000fe4000f8e00ff */
[----:B------:R-:W-:Y:S02]  /*49d0*/  IMAD.MOV.U32 R22, RZ, RZ, -0x1 ;  /* 0xffffffffff167424 */ /* 0x000fe400078e00ff */
[----:B------:R0:W-:Y:S01]  /*49e0*/  SYNCS.ARRIVE.TRANS64.A1T0 RZ, [R0+UR41], RZ ;  /* 0x000000ff00ff79a7 */ /* 0x0001e20008100029 */
[----:B------:R-:W-:Y:S02]  /*49f0*/  IMAD.MOV.U32 R18, RZ, RZ, -0x1 ;  /* 0xffffffffff127424 */ /* 0x000fe400078e00ff */
[----:B------:R-:W-:Y:S01]  /*4a00*/  IMAD.MOV.U32 R19, RZ, RZ, -0x1 ;  /* 0xffffffffff137424 */ /* 0x000fe200078e00ff */
[----:B0-----:R-:W-:-:S02]  /*4a10*/  PRMT R0, RZ, 0x7610, R0 ;  /* 0x00007610ff007816 */ /* 0x001fc40000000000 */
[----:B--2---:R-:W-:-:S05]  /*4a20*/  LEA R16, P0, R4, R16, 0x1 ;  /* 0x0000001004107211 */ /* 0x004fca00078008ff */
[----:B------:R-:W-:Y:S01]  /*4a30*/  IMAD.X R17, R68, 0x1, R17, P0 ;  /* 0x0000000144117824 */ /* 0x000fe200000e0611 */
[----:B------:R-:W-:-:S04]  /*4a40*/  ISETP.GE.U32.AND P0, PT, R16, UR4, PT ;  /* 0x0000000410007c0c */ /* 0x000fc8000bf06070 */
[----:B------:R-:W-:-:S13]  /*4a50*/  ISETP.GE.U32.AND.EX P0, PT, R17, UR5, PT, P0 ;  /* 0x0000000511007c0c */ /* 0x000fda000bf06100 */
[----:B------:R-:W-:Y:S05]  /*4a60*/  @P0 BRA `(.L_x_99) ;  /* 0x00000004004c0947 */ /* 0x000fea0003800000 */
[----:B---3--:R-:W0:Y:S01]  /*4a70*/  LDC.64 R10, c[0x0][0x628] ;  /* 0x00018a00ff0a7b82 */ /* 0x008e220000000a00 */
[----:B------:R-:W2:Y:S01]  /*4a80*/  S2R R12, SR_CTAID.X ;  /* 0x00000000000c7919 */ /* 0x000ea20000002500 */
[----:B-1--4-:R-:W-:Y:S02]  /*4a90*/  IMAD.MOV.U32 R8, RZ, RZ, R16 ;  /* 0x000000ffff087224 */ /* 0x012fe400078e0010 */
[----:B------:R-:W-:Y:S01]  /*4aa0*/  IMAD.MOV.U32 R9, RZ, RZ, R17 ;  /* 0x000000ffff097224 */ /* 0x000fe200078e0011 */
[----:B------:R-:W1:Y:S03]  /*4ab0*/  S2R R18, SR_CTAID.Y ;  /* 0x0000000000127919 */ /* 0x000e660000002600 */
[----:B------:R-:W3:Y:S08]  /*4ac0*/  LDC R0, c[0x0][0x630] ;  /* 0x00018c00ff007b82 */ /* 0x000ef00000000800 */
[----:B------:R-:W4:Y:S01]  /*4ad0*/  LDC.64 R14, c[0x0][0x620] ;  /* 0x00018800ff0e7b82 */ /* 0x000f220000000a00 */
[----:B0-----:R-:W-:-:S04]  /*4ae0*/  ISETP.NE.U32.AND P0, PT, R10, RZ, PT ;  /* 0x000000ff0a00720c */ /* 0x001fc80003f05070 */
[----:B------:R-:W-:-:S13]  /*4af0*/  ISETP.NE.AND.EX P0, PT, R11, RZ, PT, P0 ;  /* 0x000000ff0b00720c */ /* 0x000fda0003f05300 */
[----:B-1234-:R-:W-:Y:S05]  /*4b00*/  @!P0 BRA `(.L_x_100) ;  /* 0x0000000000288947 */ /* 0x01efea0003800000 */
[----:B------:R-:W0:Y:S02]  /*4b10*/  LDC R3, c[0x0][0x634] ;  /* 0x00018d00ff037b82 */ /* 0x000e240000000800 */
[----:B0-----:R-:W-:-:S05]  /*4b20*/  IADD3 R3, P0, R16, R3, RZ ;  /* 0x0000000310037210 */ /* 0x001fca0007f1e0ff */
        /* <DEDUP_REMOVED lines=8> */
.L_x_100:
[-CC-:B------:R-:W-:Y:S01]  /*4bb0*/  SHF.R.U64 R19, R8, R0.reuse, R9.reuse ;  /* 0x0000000008137219 */ /* 0x180fe20000001209 */
[----:B------:R-:W0:Y:S01]  /*4bc0*/  LDC.64 R24, c[0x0][0x640] ;  /* 0x00019000ff187b82 */ /* 0x000e220000000a00 */
[----:B------:R-:W-:Y:S01]  /*4bd0*/  SHF.R.U32.HI R0, RZ, R0, R9 ;  /* 0x00000000ff007219 */ /* 0x000fe20000011609 */
[----:B------:R-:W-:Y:S01]  /*4be0*/  ULDC UR4, c[0x0][0x150] ;  /* 0x0000540000047ab9 */ /* 0x000fe20000000800 */
[----:B------:R-:W-:Y:S02]  /*4bf0*/  IADD3 R3, P0, RZ, -R19, RZ ;  /* 0x80000013ff037210 */ /* 0x000fe40007f1e0ff */
[----:B------:R-:W-:-:S03]  /*4c00*/  I2FP.F32.U32 R7, R12 ;  /* 0x0000000c00077245 */ /* 0x000fc60000201000 */
[----:B------:R-:W1:Y:S01]  /*4c10*/  LDC R6, c[0x0][0x618] ;  /* 0x00018600ff067b82 */ /* 0x000e620000000800 */
[----:B------:R-:W-:Y:S02]  /*4c20*/  IMAD.X R5, RZ, RZ, ~R0, P0 ;  /* 0x000000ffff057224 */ /* 0x000fe400000e0e00 */
[----:B------:R-:W-:Y:S01]  /*4c30*/  FMUL R7, R7, UR4 ;  /* 0x0000000407077c20 */ /* 0x000fe20008400000 */
[----:B------:R-:W-:Y:S01]  /*4c40*/  ULDC UR4, c[0x0][0x154] ;  /* 0x0000550000047ab9 */ /* 0x000fe20000000800 */
[-C--:B------:R-:W-:Y:S02]  /*4c50*/  IMAD R0, R5, R14.reuse, RZ ;  /* 0x0000000e05007224 */ /* 0x080fe400078e02ff */
[C---:B------:R-:W-:Y:S01]  /*4c60*/  IMAD.WIDE.U32 R4, R3.reuse, R14, R16 ;  /* 0x0000000e03047225 */ /* 0x040fe200078e0010 */
[----:B------:R-:W2:Y:S01]  /*4c70*/  LDC R8, c[0x0][0x608] ;  /* 0x00018200ff087b82 */ /* 0x000ea20000000800 */
[----:B------:R-:W3:Y:S02]  /*4c80*/  F2I.U32.TRUNC.NTZ R7, R7 ;  /* 0x0000000700077305 */ /* 0x000ee4000020f000 */
[----:B------:R-:W-:Y:S01]  /*4c90*/  IMAD R3, R3, R15, R0 ;  /* 0x0000000f03037224 */ /* 0x000fe200078e0200 */
[----:B------:R-:W-:-:S03]  /*4ca0*/  I2FP.F32.U32 R0, R18 ;  /* 0x0000001200007245 */ /* 0x000fc60000201000 */
[----:B------:R-:W-:Y:S01]  /*4cb0*/  IMAD.IADD R3, R5, 0x1, R3 ;  /* 0x0000000105037824 */ /* 0x000fe200078e0203 */
[----:B------:R-:W4:Y:S01]  /*4cc0*/  LDC R11, c[0x0][0x658] ;  /* 0x00019600ff0b7b82 */ /* 0x000f220000000800 */
[----:B0-----:R-:W-:-:S04]  /*4cd0*/  ISETP.NE.U32.AND P0, PT, R24, RZ, PT ;  /* 0x000000ff1800720c */ /* 0x001fc80003f05070 */
[----:B------:R-:W-:-:S03]  /*4ce0*/  ISETP.NE.AND.EX P0, PT, R25, RZ, PT, P0 ;  /* 0x000000ff1900720c */ /* 0x000fc60003f05300 */
[----:B------:R-:W0:Y:S01]  /*4cf0*/  LDC R9, c[0x0][0x144] ;  /* 0x00005100ff097b82 */ /* 0x000e220000000800 */
[-C--:B-1----:R-:W-:Y:S01]  /*4d00*/  SHF.R.U64 R10, R4, R6.reuse, R3 ;  /* 0x00000006040a7219 */ /* 0x082fe20000001203 */
[----:B---3--:R-:W-:Y:S01]  /*4d10*/  IMAD.MOV R7, RZ, RZ, -R7 ;  /* 0x000000ffff077224 */ /* 0x008fe200078e0a07 */
[----:B------:R-:W-:Y:S01]  /*4d20*/  SHF.R.U32.HI R3, RZ, R6, R3 ;  /* 0x00000006ff037219 */ /* 0x000fe20000011603 */
[----:B------:R-:W-:-:S04]  /*4d30*/  FMUL R6, R0, UR4 ;  /* 0x0000000400067c20 */ /* 0x000fc80008400000 */
[----:B------:R-:W1:Y:S01]  /*4d40*/  LDC R21, c[0x0][0x148] ;  /* 0x00005200ff157b82 */ /* 0x000e620000000800 */
[----:B------:R3:W0:Y:S01]  /*4d50*/  F2I.U32.TRUNC.NTZ R14, R6 ;  /* 0x00000006000e7305 */ /* 0x000622000020f000 */
[-CC-:B--2---:R-:W-:Y:S02]  /*4d60*/  SHF.R.U64 R13, R10, R8.reuse, R3.reuse ;  /* 0x000000080a0d7219 */ /* 0x184fe40000001203 */
[----:B------:R-:W-:-:S04]  /*4d70*/  SHF.R.U32.HI R0, RZ, R8, R3 ;  /* 0x00000008ff007219 */ /* 0x000fc80000011603 */
[----:B------:R-:W2:Y:S01]  /*4d80*/  LDC R20, c[0x0][0x648] ;  /* 0x00019200ff147b82 */ /* 0x000ea20000000800 */
[-CC-:B----4-:R-:W-:Y:S02]  /*4d90*/  SHF.R.U64 R15, R13, R11.reuse, R0.reuse ;  /* 0x0000000b0d0f7219 */ /* 0x190fe40000001200 */
[----:B------:R-:W-:-:S03]  /*4da0*/  SHF.R.U32.HI R5, RZ, R11, R0 ;  /* 0x0000000bff057219 */ /* 0x000fc60000011600 */
[----:B------:R-:W-:Y:S02]  /*4db0*/  IMAD.MOV.U32 R4, RZ, RZ, R15 ;  /* 0x000000ffff047224 */ /* 0x000fe400078e000f */
[----:B------:R-:W4:Y:S01]  /*4dc0*/  LDC R26, c[0x0][0x638] ;  /* 0x00018e00ff1a7b82 */ /* 0x000f220000000800 */
[----:B0-----:R-:W-:-:S07]  /*4dd0*/  IMAD R22, R9, R7, R12 ;  /* 0x0000000709167224 */ /* 0x001fce00078e020c */
[----:B------:R-:W0:Y:S08]  /*4de0*/  LDC R27, c[0x0][0x610] ;  /* 0x00018400ff1b7b82 */ /* 0x000e300000000800 */
[----:B------:R-:W0:Y:S01]  /*4df0*/  LDC R28, c[0x0][0x600] ;  /* 0x00018000ff1c7b82 */ /* 0x000e220000000800 */
[----:B-123--:R-:W-:Y:S05]  /*4e00*/  @!P0 BRA `(.L_x_101) ;  /* 0x0000000000288947 */ /* 0x00efea0003800000 */
[----:B------:R-:W1:Y:S02]  /*4e10*/  LDC R0, c[0x0][0x64c] ;  /* 0x00019300ff007b82 */ /* 0x000e640000000800 */
[----:B-1----:R-:W-:-:S05]  /*4e20*/  IADD3 R3, P0, R15, R0, RZ ;  /* 0x000000000f037210 */ /* 0x002fca0007f1e0ff */
        /* <DEDUP_REMOVED lines=8> */
.L_x_101:
[----:B------:R-:W-:Y:S01]  /*4eb0*/  ISETP.NE.AND P0, PT, R2, 0x1, PT ;  /* 0x000000010200780c */ /* 0x000fe20003f05270 */
[----:B------:R-:W-:Y:S01]  /*4ec0*/  IMAD.MOV R14, RZ, RZ, -R14 ;  /* 0x000000ffff0e7224 */ /* 0x000fe200078e0a0e */
[----:B------:R-:W-:Y:S02]  /*4ed0*/  SHF.R.U64 R0, R4, R20, R5 ;  /* 0x0000001404007219 */ /* 0x000fe40000001205 */
[----:B------:R-:W-:Y:S02]  /*4ee0*/  LOP3.LUT R3, R13, R70, RZ, 0xc0, !PT ;  /* 0x000000460d037212 */ /* 0x000fe400078ec0ff */
[----:B------:R-:W-:Y:S01]  /*4ef0*/  LOP3.LUT R5, R10, R69, RZ, 0xc0, !PT ;  /* 0x000000450a057212 */ /* 0x000fe200078ec0ff */
[----:B------:R-:W-:Y:S02]  /*4f00*/  IMAD.MOV R4, RZ, RZ, -R0 ;  /* 0x000000ffff047224 */ /* 0x000fe400078e0a00 */
[----:B------:R-:W-:Y:S02]  /*4f10*/  IMAD R3, R66, R0, R3 ;  /* 0x0000000042037224 */ /* 0x000fe400078e0203 */
[----:B----4-:R-:W-:-:S02]  /*4f20*/  IMAD R0, R4, R26, R15 ;  /* 0x0000001a04007224 */ /* 0x010fc400078e020f */
[----:B------:R-:W-:Y:S02]  /*4f30*/  @P0 IMAD R22, R21, R14, R18 ;  /* 0x0000000e15160224 */ /* 0x000fe400078e0212 */
[----:B------:R-:W-:Y:S02]  /*4f40*/  IMAD.MOV.U32 R4, RZ, RZ, 0x1 ;  /* 0x00000001ff047424 */ /* 0x000fe400078e00ff */
[----:B0-----:R-:W-:Y:S02]  /*4f50*/  IMAD R22, R3, R27, R22 ;  /* 0x0000001b03167224 */ /* 0x001fe400078e0216 */
[----:B------:R-:W-:Y:S01]  /*4f60*/  IMAD R3, R0, R28, R5 ;  /* 0x0000001c00037224 */ /* 0x000fe200078e0205 */
[----:B------:R-:W-:-:S04]  /*4f70*/  PRMT R0, R4, 0x7610, R0 ;  /* 0x0000761004007816 */ /* 0x000fc80000000000 */
[----:B------:R-:W-:Y:S02]  /*4f80*/  SEL R18, R3, R22, !P0 ;  /* 0x0000001603127207 */ /* 0x000fe40004000000 */
[----:B------:R-:W-:-:S07]  /*4f90*/  SEL R22, R22, R3, !P0 ;  /* 0x0000000316167207 */ /* 0x000fce0004000000 */
.L_x_99:
[----:B------:R-:W-:Y:S01]  /*4fa0*/  LOP3.LUT P0, RZ, R0, 0xff, RZ, 0xc0, !PT ;  /* 0x000000ff00ff7812 */ /* 0x000fe2000780c0ff */
[----:B------:R-:W-:Y:S01]  /*4fb0*/  UIMAD.WIDE.U32 UR4, UR36, -0x55555555, URZ ;  /* 0xaaaaaaab240478a5 */ /* 0x000fe2000f8e003f */
[----:B------:R-:W-:-:S03]  /*4fc0*/  LOP3.LUT R77, R77, 0x1, RZ, 0x3c, !PT ;  /* 0x000000014d4d7812 */ /* 0x000fc600078e3cff */
[----:B------:R-:W-:-:S04]  /*4fd0*/  USHF.R.U32.HI UR4, URZ, 0x1, UR5 ;  /* 0x000000013f047899 */ /* 0x000fc80008011605 */
[----:B------:R-:W-:-:S04]  /*4fe0*/  UIMAD UR36, UR4, -0x3, UR36 ;  /* 0xfffffffd042478a4 */ /* 0x000fc8000f8e0224 */
[----:B------:R-:W-:Y:S08]  /*4ff0*/  @P0 BRA `(.L_x_102) ;  /* 0xffffffc400f80947 */ /* 0x000ff0000383ffff */
[----:B------:R-:W-:Y:S05]  /*5000*/  EXIT ;  /* 0x000000000000794d */ /* 0x000fea0003800000 */
.L_x_17:
[----:B------:R-:W-:-:S08]  /*5010*/  ISETP.NE.AND P0, PT, R9, RZ, PT ;  /* 0x000000ff0900720c */ /* 0x000fd00003f05270 */
[----:B0-----:R-:W0:-:S00]  /*5020*/  USETMAXREG.DEALLOC.CTAPOOL 0x28 ;  /* 0x00000028000079c8 */ /* 0x001e0000080e0500 */
[----:B------:R-:W-:Y:S05]  /*5030*/  @P0 EXIT ;  /* 0x000000000000094d */ /* 0x000fea0003800000 */
[----:B0-----:R-:W-:Y:S01]  /*5040*/  LOP3.LUT P0, RZ, R3, 0xff, RZ, 0xc0, !PT ;  /* 0x000000ff03ff7812 */ /* 0x001fe2000780c0ff */
[----:B------:R-:W-:Y:S02]  /*5050*/  IMAD.MOV.U32 R3, RZ, RZ, 0x1 ;  /* 0x00000001ff037424 */ /* 0x000fe400078e00ff */
[----:B------:R-:W-:-:S10]  /*5060*/  IMAD.MOV.U32 R8, RZ, RZ, RZ ;  /* 0x000000ffff087224 */ /* 0x000fd400078e00ff */
[----:B------:R-:W-:Y:S05]  /*5070*/  @!P0 BRA `(.L_x_103) ;  /* 0x0000000c00ec8947 */ /* 0x000fea0003800000 */
[----:B------:R-:W0:Y:S01]  /*5080*/  S2UR UR7, SR_CgaCtaId ;  /* 0x00000000000779c3 */ /* 0x000e220000008800 */
[----:B------:R-:W-:Y:S01]  /*5090*/  UMOV UR9, 0x1 ;  /* 0x0000000100097882 */ /* 0x000fe20000000000 */
[----:B------:R-:W-:Y:S01]  /*50a0*/  LOP3.LUT P0, RZ, R4, 0x1f, RZ, 0xc0, !PT ;  /* 0x0000001f04ff7812 */ /* 0x000fe2000780c0ff */
[----:B------:R-:W-:Y:S01]  /*50b0*/  ULDC UR5, c[0x0][0x658] ;  /* 0x0001960000057ab9 */ /* 0x000fe20000000800 */
[----:B------:R-:W-:Y:S01]  /*50c0*/  UMOV UR8, 0xffffffff ;  /* 0xffffffff00087882 */ /* 0x000fe20000000000 */
[----:B------:R-:W-:Y:S01]  /*50d0*/  BSSY B0, `(.L_x_103) ;  /* 0x00000f5000007945 */ /* 0x000fe20003800000 */
[----:B------:R-:W-:Y:S01]  /*50e0*/  USHF.L.U32 UR8, UR8, UR5, URZ ;  /* 0x0000000508087299 */ /* 0x000fe2000800063f */
[C---:B------:R-:W-:Y:S01]  /*50f0*/  ISETP.NE.AND P2, PT, R5.reuse, RZ, PT ;  /* 0x000000ff0500720c */ /* 0x040fe20003f45270 */
[----:B------:R-:W-:Y:S01]  /*5100*/  UMOV UR30, 0x55 ;  /* 0x00000055001e7882 */ /* 0x000fe20000000000 */
[----:B------:R-:W-:Y:S01]  /*5110*/  ISETP.NE.OR P0, PT, R5, RZ, !P0 ;  /* 0x000000ff0500720c */ /* 0x000fe20004705670 */
[----:B------:R-:W-:Y:S01]  /*5120*/  IMAD.MOV.U32 R10, RZ, RZ, 0x1 ;  /* 0x00000001ff0a7424 */ /* 0x000fe200078e00ff */
[----:B------:R-:W-:Y:S01]  /*5130*/  LOP3.LUT R9, R23, 0x2, RZ, 0xfc, !PT ;  /* 0x0000000217097812 */ /* 0x000fe200078efcff */
[----:B------:R-:W-:Y:S01]  /*5140*/  IMAD.MOV.U32 R3, RZ, RZ, 0x1 ;  /* 0x00000001ff037424 */ /* 0x000fe200078e00ff */
[----:B------:R-:W-:Y:S01]  /*5150*/  ULDC UR4, c[0x0][0x600] ;  /* 0x0001800000047ab9 */ /* 0x000fe20000000800 */
[----:B------:R-:W-:Y:S01]  /*5160*/  IMAD.MOV.U32 R8, RZ, RZ, RZ ;  /* 0x000000ffff087224 */ /* 0x000fe200078e00ff */
[----:B------:R-:W-:-:S02]  /*5170*/  UIADD3 UR38, UR37, 0x1, URZ ;  /* 0x0000000125267890 */ /* 0x000fc4000fffe03f */
[----:B------:R-:W-:Y:S02]  /*5180*/  UIADD3 UR4, UR4, -0x1, URZ ;  /* 0xffffffff04047890 */ /* 0x000fe4000fffe03f */
[----:B------:R-:W-:Y:S02]  /*5190*/  USHF.L.U32 UR5, UR9, UR5, URZ ;  /* 0x0000000509057299 */ /* 0x000fe4000800063f */
[----:B------:R-:W-:Y:S02]  /*51a0*/  ULOP3.LUT UR21, URZ, UR8, URZ, 0x33, !UPT ;  /* 0x000000083f157292 */ /* 0x000fe4000f8e333f */
[----:B0-----:R-:W-:Y:S02]  /*51b0*/  ULOP3.LUT UR6, UR7, 0x1, URZ, 0xc0, !UPT ;  /* 0x0000000107067892 */ /* 0x001fe4000f8ec03f */
[----:B------:R-:W-:Y:S02]  /*51c0*/  USHF.R.U32.HI UR39, URZ, 0x1, UR7 ;  /* 0x000000013f277899 */ /* 0x000fe40008011607 */
[----:B------:R-:W-:-:S02]  /*51d0*/  USHF.L.U32 UR13, UR7, 0x5, URZ ;  /* 0x00000005070d7899 */ /* 0x000fc4000800063f */
[----:B------:R-:W-:Y:S02]  /*51e0*/  USHF.L.U32 UR45, UR7, 0xa, URZ ;  /* 0x0000000a072d7899 */ /* 0x000fe4000800063f */
[----:B------:R-:W-:Y:S02]  /*51f0*/  ULOP3.LUT UR7, UR7, 0xfffffffe, URZ, 0xc0, !UPT ;  /* 0xfffffffe07077892 */ /* 0x000fe4000f8ec03f */
[----:B------:R-:W-:Y:S02]  /*5200*/  UISETP.GT.U32.AND UP0, UPT, UR6, 0xffff, UPT ;  /* 0x0000ffff0600788c */ /* 0x000fe4000bf04070 */
[----:B------:R-:W-:Y:S02]  /*5210*/  USHF.L.U32 UR29, UR9, UR7, URZ ;  /* 0x00000007091d7299 */ /* 0x000fe4000800063f */
[----:B------:R-:W-:Y:S02]  /*5220*/  ULOP3.LUT UR7, UR7, 0x1, URZ, 0xfc, !UPT ;  /* 0x0000000107077892 */ /* 0x000fe4000f8efc3f */
[----:B------:R-:W-:-:S02]  /*5230*/  USEL UR6, UR6, 0xffff, !UP0 ;  /* 0x0000ffff06067887 */ /* 0x000fc4000c000000 */
[----:B------:R-:W-:Y:S02]  /*5240*/  USHF.L.U32 UR7, UR9, UR7, URZ ;  /* 0x0000000709077299 */ /* 0x000fe4000800063f */
[----:B------:R-:W-:Y:S02]  /*5250*/  ULOP3.LUT UR6, UR6, 0xffff, URZ, 0xc0, !UPT ;  /* 0x0000ffff06067892 */ /* 0x000fe4000f8ec03f */
[----:B------:R-:W-:Y:S02]  /*5260*/  ULOP3.LUT UR29, UR29, UR7, URZ, 0xfc, !UPT ;  /* 0x000000071d1d7292 */ /* 0x000fe4000f8efc3f */
[----:B------:R-:W-:Y:S02]  /*5270*/  USHF.L.U32 UR30, UR30, UR6, URZ ;  /* 0x000000061e1e7299 */ /* 0x000fe4000800063f */
[----:B------:R-:W-:Y:S01]  /*5280*/  ULOP3.LUT UR13, UR13, 0x20, URZ, 0xc0, !UPT ;  /* 0x000000200d0d7892 */ /* 0x000fe2000f8ec03f */
[----:B------:R-:W-:-:S11]  /*5290*/  ULDC.64 UR6, c[0x0][0x198] ;  /* 0x0000660000067ab9 */ /* 0x000fd60000000a00 */
.L_x_115:
[----:B------:R-:W-:-:S03]  /*52a0*/  UMOV UR8, 0xffffffff ;  /* 0xffffffff00087882 */ /* 0x000fc60000000000 */
[----:B------:R-:W-:Y:S05]  /*52b0*/  BRA.DIV UR8, `(.L_x_104) ;  /* 0x0000001208547947 */ /* 0x000fea000b800000 */
[----:B------:R-:W-:-:S13]  /*52c0*/  ELECT P6, URZ, PT ;  /* 0x00000000003f782f */ /* 0x000fda00038c0000 */
.L_x_127:
[----:B------:R-:W0:Y:S01]  /*52d0*/  LDC R4, c[0x0][0x28c] ;  /* 0x0000a300ff047b82 */ /* 0x000e220000000800 */
[----:B------:R-:W-:Y:S01]  /*52e0*/  BSSY B1, `(.L_x_105) ;  /* 0x000005f000017945 */ /* 0x000fe20003800000 */
[----:B0-----:R-:W-:-:S13]  /*52f0*/  ISETP.LT.OR P6, PT, R4, 0x1, !P6 ;  /* 0x000000010400780c */ /* 0x001fda00077c1670 */
[----:B------:R-:W-:Y:S05]  /*5300*/  @P6 BRA `(.L_x_106) ;  /* 0x0000000400706947 */ /* 0x000fea0003800000 */
[----:B------:R-:W-:Y:S01]  /*5310*/  LEA R22, R22, UR39, 0x2 ;  /* 0x0000002716167c11 */ /* 0x000fe2000f8e10ff */
[----:B------:R-:W-:Y:S01]  /*5320*/  IMAD.MOV.U32 R13, RZ, RZ, RZ ;  /* 0x000000ffff0d7224 */ /* 0x000fe200078e00ff */
[----:B------:R-:W-:Y:S01]  /*5330*/  LEA R18, R18, UR13, 0x6 ;  /* 0x0000000d12127c11 */ /* 0x000fe2000f8e30ff */
[----:B------:R-:W-:Y:S02]  /*5340*/  IMAD.U32 R14, RZ, RZ, UR38 ;  /* 0x00000026ff0e7e24 */ /* 0x000fe4000f8e00ff */
[----:B------:R-:W-:Y:S02]  /*5350*/  IMAD.MOV.U32 R4, RZ, RZ, R3 ;  /* 0x000000ffff047224 */ /* 0x000fe400078e0003 */
[----:B------:R-:W-:Y:S02]  /*5360*/  IMAD.MOV.U32 R5, RZ, RZ, R8 ;  /* 0x000000ffff057224 */ /* 0x000fe400078e0008 */
[----:B------:R-:W-:-:S07]  /*5370*/  IMAD.SHL.U32 R22, R22, 0x10, RZ ;  /* 0x0000001016167824 */ /* 0x000fce00078e00ff */
.L_x_110:
[----:B------:R-:W0:Y:S01]  /*5380*/  S2R R7, SR_CgaCtaId ;  /* 0x0000000000077919 */ /* 0x000e220000008800 */
[----:B------:R-:W-:-:S04]  /*5390*/  MOV R6, 0x400 ;  /* 0x0000040000067802 */ /* 0x000fc80000000f00 */
[----:B0-----:R-:W-:Y:S02]  /*53a0*/  LEA R12, R7, R6, 0x18 ;  /* 0x00000006070c7211 */ /* 0x001fe400078ec0ff */
[----:B------:R-:W-:Y:S01]  /*53b0*/  SHF.L.U32 R6, R4, 0x1f, RZ ;  /* 0x0000001f04067819 */ /* 0x000fe200000006ff */
[----:B------:R-:W0:Y:S02]  /*53c0*/  @!P2 LDC R7, c[0x0][0x500] ;  /* 0x00014000ff07ab82 */ /* 0x000e240000000800 */
[----:B------:R-:W-:-:S04]  /*53d0*/  IMAD R11, R5, 0x8, R12 ;  /* 0x00000008050b7824 */ /* 0x000fc800078e020c */
[----:B------:R-:W1:Y:S02]  /*53e0*/  SYNCS.PHASECHK.TRANS64.TRYWAIT P1, [R11+URZ+0x18], R6 ;  /* 0x000018060b0075a7 */ /* 0x000e64000802017f */
[----:B-1----:R-:W-:Y:S05]  /*53f0*/  @!P1 BRA `(.L_x_107) ;  /* 0x0000001000249947 */ /* 0x002fea0003800000 */
.L_x_128:
[----:B-1----:R-:W-:Y:S01]  /*5400*/  PRMT R6, R9, 0x9910, RZ ;  /* 0x0000991009067816 */ /* 0x002fe200000000ff */
[----:B0-----:R0:W-:Y:S03]  /*5410*/  @!P2 SYNCS.ARRIVE.TRANS64 RZ, [R11+URZ], R7 ;  /* 0x000000070bffa9a7 */ /* 0x0011e6000800003f */
[----:B------:R-:W-:-:S13]  /*5420*/  ISETP.NE.AND P1, PT, R6, 0x2, PT ;  /* 0x000000020600780c */ /* 0x000fda0003f25270 */
[----:B0-----:R-:W-:Y:S05]  /*5430*/  @P1 BRA `(.L_x_108) ;  /* 0x0000000000041947 */ /* 0x001fea0003800000 */
[----:B------:R-:W-:Y:S01]  /*5440*/  BPT.TRAP 0x1 ;  /* 0x000000040000795c */ /* 0x000fe20000300000 */
.L_x_108:
[----:B------:R-:W-:Y:S05]  /*5450*/  @P0 BRA `(.L_x_109) ;  /* 0x0000000000040947 */ /* 0x000fea0003800000 */
[----:B------:R-:W-:Y:S01]  /*5460*/  BPT.TRAP 0x1 ;  /* 0x000000040000795c */ /* 0x000fe20000300000 */
.L_x_109:
[----:B------:R-:W-:Y:S01]  /*5470*/  R2UR UR8, R5 ;  /* 0x00000000050872ca */ /* 0x000fe200000e0000 */
[----:B------:R-:W-:Y:S01]  /*5480*/  UIADD3 UR46, UP0, UR6, 0xf0, URZ ;  /* 0x000000f0062e7890 */ /* 0x000fe2000ff1e03f */
[----:B------:R-:W-:Y:S01]  /*5490*/  R2UR UR18, R12 ;  /* 0x000000000c1272ca */ /* 0x000fe200000e0000 */
[----:B------:R-:W-:Y:S01]  /*54a0*/  UPRMT UR53, URZ, 0x5410, UR30 ;  /* 0x000054103f357896 */ /* 0x000fe2000800001e */
[----:B------:R-:W-:Y:S01]  /*54b0*/  R2UR UR10, R13 ;  /* 0x000000000d0a72ca */ /* 0x000fe200000e0000 */
[----:B------:R-:W-:Y:S01]  /*54c0*/  UIADD3.X UR47, URZ, UR7, URZ, UP0, !UPT ;  /* 0x000000073f2f7290 */ /* 0x000fe200087fe43f */
[----:B------:R-:W-:Y:S01]  /*54d0*/  R2UR UR9, R11 ;  /* 0x000000000b0972ca */ /* 0x000fe200000e0000 */
[----:B------:R-:W-:Y:S01]  /*54e0*/  VIADD R14, R14, 0xffffffff ;  /* 0xffffffff0e0e7836 */ /* 0x000fe20000000000 */
[----:B------:R-:W-:Y:S01]  /*54f0*/  R2UR UR11, R22 ;  /* 0x00000000160b72ca */ /* 0x000fe200000e0000 */
[----:B------:R-:W-:Y:S01]  /*5500*/  UIADD3 UR22, UP1, UR6, 0x1f0, URZ ;  /* 0x000001f006167890 */ /* 0x000fe2000ff3e03f */
[----:B------:R-:W-:Y:S01]  /*5510*/  R2UR UR12, R19 ;  /* 0x00000000130c72ca */ /* 0x000fe200000e0000 */
[----:B------:R-:W-:Y:S01]  /*5520*/  UMOV UR14, 0x0 ;  /* 0x00000000000e7882 */ /* 0x000fe20000000000 */
[----:B------:R-:W-:Y:S01]  /*5530*/  R2UR UR35, R18 ;  /* 0x00000000122372ca */ /* 0x000fe200000e0000 */
[----:B------:R-:W-:Y:S01]  /*5540*/  USHF.L.U32 UR8, UR8, 0xd, URZ ;  /* 0x0000000d08087899 */ /* 0x000fe2000800063f */
[----:B------:R-:W-:Y:S01]  /*5550*/  ISETP.GT.AND P3, PT, R14, 0x1, PT ;  /* 0x000000010e00780c */ /* 0x000fe20003f64270 */
[----:B------:R-:W-:Y:S01]  /*5560*/  UMOV UR15, 0x10000000 ;  /* 0x10000000000f7882 */ /* 0x000fe20000000000 */
[----:B------:R-:W-:Y:S01]  /*5570*/  UIADD3.X UR23, URZ, UR7, URZ, UP1, !UPT ;  /* 0x000000073f177290 */ /* 0x000fe20008ffe43f */
[----:B------:R-:W-:Y:S01]  /*5580*/  VIADD R5, R5, 0x1 ;  /* 0x0000000105057836 */ /* 0x000fe20000000000 */
[----:B------:R-:W-:Y:S01]  /*5590*/  ULEA UR16, UR39, UR8, 0x9 ;  /* 0x0000000827107291 */ /* 0x000fe2000f8e483f */
[----:B------:R-:W-:Y:S01]  /*55a0*/  VIADD R13, R13, 0x80 ;  /* 0x000000800d0d7836 */ /* 0x000fe20000000000 */
[----:B------:R-:W-:-:S02]  /*55b0*/  ULOP3.LUT UR8, UR8, 0x400, UR45, 0xf8, !UPT ;  /* 0x0000040008087892 */ /* 0x000fc4000f8ef82d */
[----:B------:R-:W-:Y:S01]  /*55c0*/  ULEA UR16, UR16, UR18, 0x2 ;  /* 0x0000001210107291 */ /* 0x000fe2000f8e103f */
[C---:B------:R-:W-:Y:S01]  /*55d0*/  ISETP.NE.AND P1, PT, R5.reuse, 0x3, PT ;  /* 0x000000030500780c */ /* 0x040fe20003f25270 */
[----:B------:R-:W-:Y:S02]  /*55e0*/  ULEA UR18, UR8, UR18, 0x2 ;  /* 0x0000001208127291 */ /* 0x000fe4000f8e103f */
[----:B------:R-:W-:Y:S01]  /*55f0*/  UIADD3 UR8, UR16, 0x100, URZ ;  /* 0x0000010010087890 */ /* 0x000fe2000fffe03f */
[----:B------:R-:W-:Y:S01]  /*5600*/  SEL R7, RZ, 0x1, P1 ;  /* 0x00000001ff077807 */ /* 0x000fe20000800000 */
[----:B------:R-:W-:Y:S01]  /*5610*/  UIADD3 UR58, UR10, 0x20, URZ ;  /* 0x000000200a3a7890 */ /* 0x000fe2000fffe03f */
[----:B------:R-:W-:Y:S01]  /*5620*/  SEL R5, R5, RZ, P1 ;  /* 0x000000ff05057207 */ /* 0x000fe20000800000 */
[----:B------:R-:W-:Y:S01]  /*5630*/  UIADD3 UR56, UR16, 0x2100, URZ ;  /* 0x0000210010387890 */ /* 0x000fe2000fffe03f */
[----:B------:R-:W-:Y:S01]  /*5640*/  LOP3.LUT R4, R4, R7, RZ, 0x3c, !PT ;  /* 0x0000000704047212 */ /* 0x000fe200078e3cff */
[----:B------:R-:W-:-:S02]  /*5650*/  UIADD3 UR50, UR10, 0x40, URZ ;  /* 0x000000400a327890 */ /* 0x000fc4000fffe03f */
[----:B------:R-:W-:Y:S01]  /*5660*/  UIADD3 UR48, UR16, 0x4100, URZ ;  /* 0x0000410010307890 */ /* 0x000fe2000fffe03f */
[----:B------:R0:W-:Y:S01]  /*5670*/  UTMALDG.3D.MULTICAST [UR8], [UR46], UR53, desc[UR14] ;  /* 0x00000e082e0073b4 */ /* 0x0001e20008011835 */
[----:B------:R-:W-:Y:S02]  /*5680*/  UIADD3 UR42, UR10, 0x60, URZ ;  /* 0x000000600a2a7890 */ /* 0x000fe4000fffe03f */
[----:B------:R-:W-:Y:S02]  /*5690*/  UIADD3 UR40, UR16, 0x6100, URZ ;  /* 0x0000610010287890 */ /* 0x000fe4000fffe03f */
[----:B------:R-:W-:Y:S02]  /*56a0*/  UPRMT UR31, URZ, 0x5410, UR29 ;  /* 0x000054103f1f7896 */ /* 0x000fe4000800001d */
[----:B------:R-:W-:Y:S02]  /*56b0*/  UIADD3 UR32, UR18, 0x18100, URZ ;  /* 0x0001810012207890 */ /* 0x000fe4000fffe03f */
[----:B------:R-:W-:-:S02]  /*56c0*/  UIADD3 UR24, UR18, 0x1a100, URZ ;  /* 0x0001a10012187890 */ /* 0x000fc4000fffe03f */
[----:B------:R-:W-:Y:S01]  /*56d0*/  UIADD3 UR16, UR18, 0x1c100, URZ ;  /* 0x0001c10012107890 */ /* 0x000fe2000fffe03f */
[----:B------:R-:W-:Y:S01]  /*56e0*/  UMOV UR57, UR9 ;  /* 0x0000000900397c82 */ /* 0x000fe20008000000 */
        /* <DEDUP_REMOVED lines=8> */
[----:B------:R1:W-:Y:S01]  /*5770*/  UTMALDG.3D.MULTICAST [UR56], [UR46], UR53, desc[UR14] ;  /* 0x00000e382e0073b4 */ /* 0x0003e20008011835 */
[----:B------:R-:W-:Y:S01]  /*5780*/  UMOV UR33, UR9 ;  /* 0x0000000900217c82 */ /* 0x000fe20008000000 */
[----:B------:R-:W-:Y:S01]  /*5790*/  UMOV UR34, UR10 ;  /* 0x0000000a00227c82 */ /* 0x000fe20008000000 */
[----:B------:R-:W-:Y:S01]  /*57a0*/  UMOV UR36, UR12 ;  /* 0x0000000c00247c82 */ /* 0x000fe20008000000 */
[----:B0-----:R-:W-:Y:S01]  /*57b0*/  UIADD3 UR8, UR18, 0x1e100, URZ ;  /* 0x0001e10012087890 */ /* 0x001fe2000fffe03f */
[----:B------:R-:W-:Y:S01]  /*57c0*/  UMOV UR25, UR9 ;  /* 0x0000000900197c82 */ /* 0x000fe20008000000 */
[----:B------:R-:W-:Y:S01]  /*57d0*/  UMOV UR27, UR35 ;  /* 0x00000023001b7c82 */ /* 0x000fe20008000000 */
[----:B------:R1:W-:Y:S01]  /*57e0*/  UTMALDG.3D.MULTICAST [UR48], [UR46], UR53, desc[UR14] ;  /* 0x00000e302e0073b4 */ /* 0x0003e20008011835 */
        /* <DEDUP_REMOVED lines=9> */
[----:B------:R1:W-:Y:S01]  /*5880*/  UTMALDG.3D.MULTICAST [UR32], [UR22], UR31, desc[UR14] ;  /* 0x00000e20160073b4 */ /* 0x0003e2000801181f */
[----:B------:R1:W-:Y:S01]  /*5890*/  UTMALDG.3D.MULTICAST [UR24], [UR22], UR31, desc[UR14] ;  /* 0x00000e18160073b4 */ /* 0x0003e2000801181f */
[----:B------:R1:W-:Y:S01]  /*58a0*/  UTMALDG.3D.MULTICAST [UR16], [UR22], UR31, desc[UR14] ;  /* 0x00000e10160073b4 */ /* 0x0003e2000801181f */
[----:B------:R1:W-:Y:S02]  /*58b0*/  UTMALDG.3D.MULTICAST [UR8], [UR22], UR31, desc[UR14] ;  /* 0x00000e08160073b4 */ /* 0x0003e4000801181f */
[----:B-1----:R-:W-:Y:S05]  /*58c0*/  @P3 BRA `(.L_x_110) ;  /* 0xfffffff800ac3947 */ /* 0x002fea000383ffff */
.L_x_106:
[----:B------:R-:W-:Y:S05]  /*58d0*/  BSYNC B1 ;  /* 0x0000000000017941 */ /* 0x000fea0003800000 */
.L_x_105:
[----:B------:R-:W2:Y:S01]  /*58e0*/  LDL.64 R20, [R1] ;  /* 0x0000000001147983 */ /* 0x000ea20000100a00 */
[----:B------:R-:W-:Y:S01]  /*58f0*/  LOP3.LUT P4, RZ, R10, 0xff, RZ, 0xc0, !PT ;  /* 0x000000ff0aff7812 */ /* 0x000fe2000788c0ff */
[----:B------:R-:W-:Y:S01]  /*5900*/  VIADD R7, R8, UR37 ;  /* 0x0000002508077c36 */ /* 0x000fe20008000000 */
[----:B------:R-:W-:Y:S01]  /*5910*/  ULDC.64 UR8, c[0x0][0x650] ;  /* 0x0001940000087ab9 */ /* 0x000fe20000000a00 */
[----:B------:R-:W-:Y:S01]  /*5920*/  IMAD.U32 R8, RZ, RZ, UR37 ;  /* 0x00000025ff087e24 */ /* 0x000fe2000f8e00ff */
[----:B------:R-:W-:Y:S01]  /*5930*/  UISETP.GE.U32.AND UP0, UPT, UR37, 0x3, UPT ;  /* 0x000000032500788c */ /* 0x000fe2000bf06070 */
[----:B------:R-:W-:Y:S01]  /*5940*/  BSSY B1, `(.L_x_111) ;  /* 0x000006b000017945 */ /* 0x000fe20003800000 */
[----:B------:R-:W-:Y:S01]  /*5950*/  ISETP.GT.U32.AND P1, PT, R7, 0x2, PT ;  /* 0x000000020700780c */ /* 0x000fe20003f24070 */
[----:B------:R-:W-:Y:S01]  /*5960*/  IMAD.MOV.U32 R22, RZ, RZ, -0x1 ;  /* 0xffffffffff167424 */ /* 0x000fe200078e00ff */
[----:B------:R-:W-:Y:S01]  /*5970*/  PRMT R10, RZ, 0x7610, R10 ;  /* 0x00007610ff0a7816 */ /* 0x000fe2000000000a */
[----:B------:R-:W-:Y:S01]  /*5980*/  IMAD.MOV.U32 R18, RZ, RZ, -0x1 ;  /* 0xffffffffff127424 */ /* 0x000fe200078e00ff */
[----:B------:R-:W-:Y:S01]  /*5990*/  ISETP.LT.U32.AND P1, PT, R8, 0x3, P1 ;  /* 0x000000030800780c */ /* 0x000fe20000f21070 */
[----:B------:R-:W-:Y:S01]  /*59a0*/  IMAD.MOV.U32 R19, RZ, RZ, -0x1 ;  /* 0xffffffffff137424 */ /* 0x000fe200078e00ff */
[----:B------:R-:W-:Y:S01]  /*59b0*/  PLOP3.LUT P3, PT, PT, PT, UP0, 0x80, 0x0 ;  /* 0x000000000000781c */ /* 0x000fe20003f6f008 */
[----:B------:R-:W0:Y:S01]  /*59c0*/  @P4 S2R R5, SR_CgaCtaId ;  /* 0x0000000000054919 */ /* 0x000e220000008800 */
[----:B------:R-:W-:-:S04]  /*59d0*/  @P4 MOV R4, 0x400 ;  /* 0x0000040000044802 */ /* 0x000fc80000000f00 */
[----:B0-----:R-:W-:Y:S01]  /*59e0*/  @P4 LEA R6, R5, R4, 0x18 ;  /* 0x0000000405064211 */ /* 0x001fe200078ec0ff */
[----:B------:R-:W-:Y:S01]  /*59f0*/  IMAD.WIDE.U32 R4, R7, -0x55555555, RZ ;  /* 0xaaaaaaab07047825 */ /* 0x000fe200078e00ff */
[----:B------:R-:W-:Y:S02]  /*5a00*/  SEL R4, RZ, 0x1, !P1 ;  /* 0x00000001ff047807 */ /* 0x000fe40004800000 */
[----:B------:R0:W-:Y:S02]  /*5a10*/  @P4 SYNCS.ARRIVE.TRANS64.A1T0 RZ, [R6+URZ+0x68], RZ ;  /* 0x000068ff06ff49a7 */ /* 0x0001e4000810003f */
[----:B------:R-:W-:Y:S02]  /*5a20*/  LOP3.LUT R3, R3, R4, RZ, 0x3c, !PT ;  /* 0x0000000403037212 */ /* 0x000fe400078e3cff */
[----:B------:R-:W-:Y:S02]  /*5a30*/  PRMT R4, RZ, 0x7610, R4 ;  /* 0x00007610ff047816 */ /* 0x000fe40000000004 */
[----:B0-----:R-:W-:-:S04]  /*5a40*/  SHF.R.U32.HI R6, RZ, 0x1, R5 ;  /* 0x00000001ff067819 */ /* 0x001fc80000011605 */
[----:B------:R-:W-:Y:S01]  /*5a50*/  @P3 LOP3.LUT R3, R3, 0x1, R6, 0x78, !PT ;  /* 0x0000000103033812 */ /* 0x000fe200078e7806 */
[----:B------:R-:W-:Y:S01]  /*5a60*/  IMAD R8, R6, -0x3, R7 ;  /* 0xfffffffd06087824 */ /* 0x000fe200078e0207 */
[----:B--2---:R-:W-:-:S04]  /*5a70*/  IADD3 R16, P4, R16, R20, RZ ;  /* 0x0000001410107210 */ /* 0x004fc80007f9e0ff */
[----:B------:R-:W-:Y:S01]  /*5a80*/  ISETP.GE.U32.AND P1, PT, R16, UR8, PT ;  /* 0x0000000810007c0c */ /* 0x000fe2000bf26070 */
[----:B------:R-:W-:-:S05]  /*5a90*/  IMAD.X R17, R17, 0x1, R0, P4 ;  /* 0x0000000111117824 */ /* 0x000fca00020e0600 */
[----:B------:R-:W-:-:S13]  /*5aa0*/  ISETP.GE.U32.AND.EX P1, PT, R17, UR9, PT, P1 ;  /* 0x0000000911007c0c */ /* 0x000fda000bf26110 */
[----:B------:R-:W-:Y:S05]  /*5ab0*/  @P1 BRA `(.L_x_112) ;  /* 0x00000004004c1947 */ /* 0x000fea0003800000 */
[----:B------:R-:W0:Y:S01]  /*5ac0*/  S2R R12, SR_CTAID.X ;  /* 0x00000000000c7919 */ /* 0x000e220000002500 */
[----:B------:R-:W-:Y:S01]  /*5ad0*/  ULDC.64 UR8, c[0x0][0x628] ;  /* 0x00018a0000087ab9 */ /* 0x000fe20000000a00 */
[----:B------:R-:W1:Y:S01]  /*5ae0*/  LDC R13, c[0x0][0x144] ;  /* 0x00005100ff0d7b82 */ /* 0x000e620000000800 */
[----:B------:R-:W-:Y:S01]  /*5af0*/  ISETP.NE.U32.AND P1, PT, RZ, UR8, PT ;  /* 0x00000008ff007c0c */ /* 0x000fe2000bf25070 */
[----:B------:R-:W2:Y:S01]  /*5b00*/  S2R R11, SR_CTAID.Y ;  /* 0x00000000000b7919 */ /* 0x000ea20000002600 */
[----:B------:R-:W-:Y:S01]  /*5b10*/  ULDC UR10, c[0x0][0x150] ;  /* 0x00005400000a7ab9 */ /* 0x000fe20000000800 */
[----:B------:R-:W-:Y:S01]  /*5b20*/  ULDC UR11, c[0x0][0x630] ;  /* 0x00018c00000b7ab9 */ /* 0x000fe20000000800 */
[----:B------:R-:W-:Y:S01]  /*5b30*/  ISETP.NE.AND.EX P1, PT, RZ, UR9, PT, P1 ;  /* 0x00000009ff007c0c */ /* 0x000fe2000bf25310 */
[----:B------:R-:W-:Y:S01]  /*5b40*/  IMAD.MOV.U32 R4, RZ, RZ, R16 ;  /* 0x000000ffff047224 */ /* 0x000fe200078e0010 */
[----:B0-----:R-:W-:-:S05]  /*5b50*/  I2FP.F32.U32 R5, R12 ;  /* 0x0000000c00057245 */ /* 0x001fca0000201000 */
[----:B------:R-:W-:Y:S01]  /*5b60*/  FMUL R14, R5, UR10 ;  /* 0x0000000a050e7c20 */ /* 0x000fe20008400000 */
[----:B------:R-:W-:-:S05]  /*5b70*/  IMAD.MOV.U32 R5, RZ, RZ, R17 ;  /* 0x000000ffff057224 */ /* 0x000fca00078e0011 */
[----:B--2---:R-:W-:Y:S05]  /*5b80*/  @!P1 BRA `(.L_x_113) ;  /* 0x0000000000289947 */ /* 0x004fea0003800000 */
[----:B------:R-:W-:Y:S02]  /*5b90*/  ULDC UR10, c[0x0][0x634] ;  /* 0x00018d00000a7ab9 */ /* 0x000fe40000000800 */
[----:B------:R-:W-:-:S05]  /*5ba0*/  IADD3 R5, P1, R16, UR10, RZ ;  /* 0x0000000a10057c10 */ /* 0x000fca000ff3e0ff */
[----:B------:R-:W-:-:S04]  /*5bb0*/  IMAD.X R15, RZ, RZ, R17, P1 ;  /* 0x000000ffff0f7224 */ /* 0x000fc800008e0611 */
[----:B------:R-:W-:-:S04]  /*5bc0*/  IMAD.WIDE.U32 R6, R15, UR8, RZ ;  /* 0x000000080f067c25 */ /* 0x000fc8000f8e00ff */
[----:B------:R-:W-:-:S04]  /*5bd0*/  IMAD.WIDE.U32 R6, P1, R5, UR9, R6 ;  /* 0x0000000905067c25 */ /* 0x000fc8000f820006 */
[----:B------:R-:W-:-:S04]  /*5be0*/  IMAD.WIDE.U32 R4, R5, UR8, RZ ;  /* 0x0000000805047c25 */ /* 0x000fc8000f8e00ff */
[----:B------:R-:W-:Y:S01]  /*5bf0*/  IMAD.MOV.U32 R4, RZ, RZ, R7 ;  /* 0x000000ffff047224 */ /* 0x000fe200078e0007 */
[----:B------:R-:W-:Y:S01]  /*5c00*/  IADD3 RZ, P3, R5, R6, RZ ;  /* 0x0000000605ff7210 */ /* 0x000fe20007f7e0ff */
[----:B------:R-:W-:-:S04]  /*5c10*/  IMAD.X R5, RZ, RZ, RZ, P1 ;  /* 0x000000ffff057224 */ /* 0x000fc800008e06ff */
[----:B------:R-:W-:-:S08]  /*5c20*/  IMAD.WIDE.U32.X R4, R15, UR9, R4, P3 ;  /* 0x000000090f047c25 */ /* 0x000fd000098e0404 */
.L_x_113:
[--C-:B------:R-:W-:Y:S01]  /*5c30*/  SHF.R.U64 R19, R4, UR11, R5.reuse ;  /* 0x0000000b04137c19 */ /* 0x100fe20008001205 */
[----:B------:R-:W0:Y:S01]  /*5c40*/  F2I.U32.TRUNC.NTZ R14, R14 ;  /* 0x0000000e000e7305 */ /* 0x000e22000020f000 */
[----:B------:R-:W-:Y:S01]  /*5c50*/  SHF.R.U32.HI R4, RZ, UR11, R5 ;  /* 0x0000000bff047c19 */ /* 0x000fe20008011605 */
[----:B------:R-:W-:Y:S01]  /*5c60*/  ULDC.64 UR8, c[0x0][0x620] ;  /* 0x0001880000087ab9 */ /* 0x000fe20000000a00 */
[----:B------:R-:W-:Y:S01]  /*5c70*/  IADD3 R7, P1, RZ, -R19, RZ ;  /* 0x80000013ff077210 */ /* 0x000fe20007f3e0ff */
[----:B------:R-:W-:Y:S01]  /*5c80*/  ULDC.64 UR10, c[0x0][0x640] ;  /* 0x00019000000a7ab9 */ /* 0x000fe20000000a00 */
[----:B------:R-:W2:Y:S03]  /*5c90*/  LDC R18, c[0x0][0x148] ;  /* 0x00005200ff127b82 */ /* 0x000ea60000000800 */
[----:B------:R-:W-:Y:S01]  /*5ca0*/  IMAD.X R4, RZ, RZ, ~R4, P1 ;  /* 0x000000ffff047224 */ /* 0x000fe200008e0e04 */
[----:B------:R-:W-:-:S03]  /*5cb0*/  ISETP.NE.U32.AND P1, PT, RZ, UR10, PT ;  /* 0x0000000aff007c0c */ /* 0x000fc6000bf25070 */
[----:B------:R-:W-:Y:S01]  /*5cc0*/  IMAD R6, R4, UR8, RZ ;  /* 0x0000000804067c24 */ /* 0x000fe2000f8e02ff */
[----:B------:R-:W-:Y:S01]  /*5cd0*/  ISETP.NE.AND.EX P1, PT, RZ, UR11, PT, P1 ;  /* 0x0000000bff007c0c */ /* 0x000fe2000bf25310 */
[----:B------:R-:W-:Y:S01]  /*5ce0*/  IMAD.WIDE.U32 R4, R7, UR8, R16 ;  /* 0x0000000807047c25 */ /* 0x000fe2000f8e0010 */
[----:B------:R-:W-:-:S03]  /*5cf0*/  ULDC UR8, c[0x0][0x618] ;  /* 0x0001860000087ab9 */ /* 0x000fc60000000800 */
[----:B------:R-:W-:Y:S01]  /*5d00*/  IMAD R7, R7, UR9, R6 ;  /* 0x0000000907077c24 */ /* 0x000fe2000f8e0206 */
[----:B------:R-:W-:Y:S01]  /*5d10*/  ULDC UR9, c[0x0][0x154] ;  /* 0x0000550000097ab9 */ /* 0x000fe20000000800 */
[----:B0-----:R-:W-:Y:S02]  /*5d20*/  IMAD.MOV R6, RZ, RZ, -R14 ;  /* 0x000000ffff067224 */ /* 0x001fe400078e0a0e */
[----:B------:R-:W-:Y:S02]  /*5d30*/  IMAD.IADD R5, R5, 0x1, R7 ;  /* 0x0000000105057824 */ /* 0x000fe400078e0207 */
[----:B-1----:R-:W-:Y:S01]  /*5d40*/  IMAD R12, R13, R6, R12 ;  /* 0x000000060d0c7224 */ /* 0x002fe200078e020c */
[----:B------:R-:W-:Y:S02]  /*5d50*/  I2FP.F32.U32 R6, R11 ;  /* 0x0000000b00067245 */ /* 0x000fe40000201000 */
[--C-:B------:R-:W-:Y:S02]  /*5d60*/  SHF.R.U64 R13, R4, UR8, R5.reuse ;  /* 0x00000008040d7c19 */ /* 0x100fe40008001205 */
[----:B------:R-:W-:Y:S01]  /*5d70*/  SHF.R.U32.HI R4, RZ, UR8, R5 ;  /* 0x00000008ff047c19 */ /* 0x000fe20008011605 */
[----:B------:R-:W-:Y:S01]  /*5d80*/  FMUL R6, R6, UR9 ;  /* 0x0000000906067c20 */ /* 0x000fe20008400000 */
[----:B------:R-:W-:-:S02]  /*5d90*/  ULDC UR8, c[0x0][0x608] ;  /* 0x0001820000087ab9 */ /* 0x000fc40000000800 */
[--C-:B------:R-:W-:Y:S01]  /*5da0*/  SHF.R.U64 R15, R13, UR8, R4.reuse ;  /* 0x000000080d0f7c19 */ /* 0x100fe20008001204 */
[----:B------:R0:W1:Y:S01]  /*5db0*/  F2I.U32.TRUNC.NTZ R20, R6 ;  /* 0x0000000600147305 */ /* 0x000062000020f000 */
[----:B------:R-:W-:Y:S01]  /*5dc0*/  SHF.R.U32.HI R4, RZ, UR8, R4 ;  /* 0x00000008ff047c19 */ /* 0x000fe20008011604 */
[----:B------:R-:W-:-:S03]  /*5dd0*/  ULDC UR8, c[0x0][0x658] ;  /* 0x0001960000087ab9 */ /* 0x000fc60000000800 */
[--C-:B------:R-:W-:Y:S02]  /*5de0*/  SHF.R.U64 R14, R15, UR8, R4.reuse ;  /* 0x000000080f0e7c19 */ /* 0x100fe40008001204 */
[----:B------:R-:W-:-:S03]  /*5df0*/  SHF.R.U32.HI R21, RZ, UR8, R4 ;  /* 0x00000008ff157c19 */ /* 0x000fc60008011604 */
[----:B------:R-:W-:Y:S02]  /*5e00*/  IMAD.MOV.U32 R4, RZ, RZ, R14 ;  /* 0x000000ffff047224 */ /* 0x000fe400078e000e */
[----:B------:R-:W-:Y:S01]  /*5e10*/  IMAD.MOV.U32 R5, RZ, RZ, R21 ;  /* 0x000000ffff057224 */ /* 0x000fe200078e0015 */
[----:B0-----:R-:W-:Y:S06]  /*5e20*/  @!P1 BRA `(.L_x_114) ;  /* 0x0000000000289947 */ /* 0x001fec0003800000 */
        /* <DEDUP_REMOVED lines=10> */
.L_x_114:
[----:B------:R-:W-:Y:S01]  /*5ed0*/  ISETP.NE.AND P1, PT, R2, 0x1, PT ;  /* 0x000000010200780c */ /* 0x000fe20003f25270 */
[----:B------:R-:W-:Y:S01]  /*5ee0*/  ULDC UR8, c[0x0][0x648] ;  /* 0x0001920000087ab9 */ /* 0x000fe20000000800 */
[----:B------:R-:W-:Y:S01]  /*5ef0*/  LOP3.LUT R15, R15, UR21, RZ, 0xc0, !PT ;  /* 0x000000150f0f7c12 */ /* 0x000fe2000f8ec0ff */
[----:B-1----:R-:W-:Y:S01]  /*5f00*/  IMAD.MOV R20, RZ, RZ, -R20 ;  /* 0x000000ffff147224 */ /* 0x002fe200078e0a14 */
[----:B------:R-:W-:Y:S01]  /*5f10*/  SHF.R.U64 R4, R4, UR8, R5 ;  /* 0x0000000804047c19 */ /* 0x000fe20008001205 */
[----:B------:R-:W-:Y:S01]  /*5f20*/  ULDC UR8, c[0x0][0x638] ;  /* 0x00018e0000087ab9 */ /* 0x000fe20000000800 */
[----:B------:R-:W-:Y:S01]  /*5f30*/  LOP3.LUT R13, R13, UR4, RZ, 0xc0, !PT ;  /* 0x000000040d0d7c12 */ /* 0x000fe2000f8ec0ff */
[----:B------:R-:W-:Y:S02]  /*5f40*/  ULDC UR9, c[0x0][0x610] ;  /* 0x0001840000097ab9 */ /* 0x000fe40000000800 */
[----:B------:R-:W-:Y:S02]  /*5f50*/  IMAD.MOV R5, RZ, RZ, -R4 ;  /* 0x000000ffff057224 */ /* 0x000fe400078e0a04 */
[----:B------:R-:W-:-:S02]  /*5f60*/  IMAD R15, R4, UR5, R15 ;  /* 0x00000005040f7c24 */ /* 0x000fc4000f8e020f */
[----:B--2---:R-:W-:Y:S02]  /*5f70*/  @P1 IMAD R12, R18, R20, R11 ;  /* 0x00000014120c1224 */ /* 0x004fe400078e020b */
[----:B------:R-:W-:Y:S01]  /*5f80*/  IMAD R14, R5, UR8, R14 ;  /* 0x00000008050e7c24 */ /* 0x000fe2000f8e020e */
[----:B------:R-:W-:Y:S01]  /*5f90*/  ULDC UR8, c[0x0][0x600] ;  /* 0x0001800000087ab9 */ /* 0x000fe20000000800 */
[----:B------:R-:W-:Y:S02]  /*5fa0*/  IMAD R12, R15, UR9, R12 ;  /* 0x000000090f0c7c24 */ /* 0x000fe4000f8e020c */
[----:B------:R-:W-:Y:S02]  /*5fb0*/  IMAD R5, R14, UR8, R13 ;  /* 0x000000080e057c24 */ /* 0x000fe4000f8e020d */
[----:B------:R-:W-:-:S03]  /*5fc0*/  IMAD.MOV.U32 R4, RZ, RZ, 0x1 ;  /* 0x00000001ff047424 */ /* 0x000fc600078e00ff */
[----:B------:R-:W-:Y:S02]  /*5fd0*/  SEL R18, R5, R12, !P1 ;  /* 0x0000000c05127207 */ /* 0x000fe40004800000 */
[----:B------:R-:W-:-:S07]  /*5fe0*/  SEL R22, R12, R5, !P1 ;  /* 0x000000050c167207 */ /* 0x000fce0004800000 */
.L_x_112:
[----:B------:R-:W-:Y:S05]  /*5ff0*/  BSYNC B1 ;  /* 0x0000000000017941 */ /* 0x000fea0003800000 */
.L_x_111:
[----:B------:R-:W-:-:S13]  /*6000*/  LOP3.LUT P1, RZ, R4, 0xff, RZ, 0xc0, !PT ;  /* 0x000000ff04ff7812 */ /* 0x000fda000782c0ff */
[----:B------:R-:W-:Y:S05]  /*6010*/  @P1 BRA `(.L_x_115) ;  /* 0xfffffff000a01947 */ /* 0x000fea000383ffff */
[----:B------:R-:W-:Y:S05]  /*6020*/  BSYNC B0 ;  /* 0x0000000000007941 */ /* 0x000fea0003800000 */
.L_x_103:
[----:B------:R-:W-:-:S03]  /*6030*/  UMOV UR8, 0xffffffff ;  /* 0xffffffff00087882 */ /* 0x000fc60000000000 */
[----:B------:R-:W-:Y:S05]  /*6040*/  BRA.DIV UR8, `(.L_x_116) ;  /* 0x0000000608247947 */ /* 0x000fea000b800000 */
[----:B------:R-:W-:-:S13]  /*6050*/  ELECT P6, URZ, PT ;  /* 0x00000000003f782f */ /* 0x000fda00038c0000 */
.L_x_131:
[----:B------:R-:W-:Y:S04]  /*6060*/  BSSY B0, `(.L_x_117) ;  /* 0x0000022000007945 */ /* 0x000fe80003800000 */
[----:B------:R-:W-:Y:S05]  /*6070*/  @!P6 BRA `(.L_x_118) ;  /* 0x000000000080e947 */ /* 0x000fea0003800000 */
[----:B------:R-:W-:-:S04]  /*6080*/  LOP3.LUT R23, R23, 0x2, RZ, 0xfc, !PT ;  /* 0x0000000217177812 */ /* 0x000fc800078efcff */
[----:B------:R-:W-:-:S13]  /*6090*/  ISETP.NE.AND P0, PT, R23, 0x3, PT ;  /* 0x000000031700780c */ /* 0x000fda0003f05270 */
[----:B------:R-:W-:Y:S05]  /*60a0*/  @!P0 BRA `(.L_x_119) ;  /* 0x0000000000048947 */ /* 0x000fea0003800000 */
[----:B------:R-:W-:Y:S01]  /*60b0*/  BPT.TRAP 0x1 ;  /* 0x000000040000795c */ /* 0x000fe20000300000 */
.L_x_119:
[----:B------:R-:W0:Y:S01]  /*60c0*/  S2R R5, SR_CgaCtaId ;  /* 0x0000000000057919 */ /* 0x000e220000008800 */
[----:B------:R-:W-:Y:S02]  /*60d0*/  MOV R0, 0x400 ;  /* 0x0000040000007802 */ /* 0x000fe40000000f00 */
[----:B------:R-:W-:Y:S02]  /*60e0*/  SHF.L.U32 R2, R3, 0x1f, RZ ;  /* 0x0000001f03027819 */ /* 0x000fe400000006ff */
[----:B0-----:R-:W-:-:S05]  /*60f0*/  LEA R5, R5, R0, 0x18 ;  /* 0x0000000005057211 */ /* 0x001fca00078ec0ff */
[----:B------:R-:W-:-:S04]  /*6100*/  VIADD R5, R5, 0x18 ;  /* 0x0000001805057836 */ /* 0x000fc80000000000 */
[C---:B------:R-:W-:Y:S02]  /*6110*/  IMAD R7, R8.reuse, 0x8, R5 ;  /* 0x0000000808077824 */ /* 0x040fe400078e0205 */
[----:B------:R-:W-:Y:S02]  /*6120*/  VIADD R8, R8, 0x1 ;  /* 0x0000000108087836 */ /* 0x000fe40000000000 */
[----:B------:R-:W0:Y:S03]  /*6130*/  SYNCS.PHASECHK.TRANS64.TRYWAIT P0, [R7+URZ], R2 ;  /* 0x00000002070075a7 */ /* 0x000e26000800017f */
[----:B------:R-:W-:-:S04]  /*6140*/  ISETP.NE.AND P1, PT, R8, 0x3, PT ;  /* 0x000000030800780c */ /* 0x000fc80003f25270 */
[----:B------:R-:W-:Y:S02]  /*6150*/  SEL R0, RZ, 0x1, P1 ;  /* 0x00000001ff007807 */ /* 0x000fe40000800000 */
[----:B------:R-:W-:Y:S02]  /*6160*/  SEL R8, R8, RZ, P1 ;  /* 0x000000ff08087207 */ /* 0x000fe40000800000 */
[----:B------:R-:W-:-:S03]  /*6170*/  LOP3.LUT R9, R3, R0, RZ, 0x3c, !PT ;  /* 0x0000000003097212 */ /* 0x000fc600078e3cff */
[----:B------:R-:W-:Y:S01]  /*6180*/  IMAD R4, R8, 0x8, R5 ;  /* 0x0000000808047824 */ /* 0x000fe200078e0205 */
[----:B------:R-:W-:Y:S01]  /*6190*/  SHF.L.U32 R3, R9, 0x1f, RZ ;  /* 0x0000001f09037819 */ /* 0x000fe200000006ff */
[----:B0-----:R-:W-:Y:S06]  /*61a0*/  @!P0 BRA `(.L_x_120) ;  /* 0x0000000000ec8947 */ /* 0x001fec0003800000 */
.L_x_132:
[----:B------:R-:W1:Y:S01]  /*61b0*/  SYNCS.PHASECHK.TRANS64.TRYWAIT P0, [R4+URZ], R3 ;  /* 0x00000003040075a7 */ /* 0x000e62000800017f */
[----:B------:R-:W-:-:S05]  /*61c0*/  VIADD R0, R8, 0x1 ;  /* 0x0000000108007836 */ /* 0x000fca0000000000 */
[----:B------:R-:W-:-:S04]  /*61d0*/  ISETP.NE.AND P1, PT, R0, 0x3, PT ;  /* 0x000000030000780c */ /* 0x000fc80003f25270 */
[----:B0-----:R-:W-:Y:S02]  /*61e0*/  SEL R2, RZ, 0x1, P1 ;  /* 0x00000001ff027807 */ /* 0x001fe40000800000 */
[----:B------:R-:W-:Y:S02]  /*61f0*/  SEL R0, R0, RZ, P1 ;  /* 0x000000ff00007207 */ /* 0x000fe40000800000 */
[----:B------:R-:W-:Y:S01]  /*6200*/  LOP3.LUT R2, R9, R2, RZ, 0x3c, !PT ;  /* 0x0000000209027212 */ /* 0x000fe200078e3cff */
[----:B-1----:R-:W-:Y:S06]  /*6210*/  @!P0 BRA `(.L_x_121) ;  /* 0x0000000000e48947 */ /* 0x002fec0003800000 */
.L_x_133:
[----:B------:R-:W-:Y:S01]  /*6220*/  IMAD R5, R0, 0x8, R5 ;  /* 0x0000000800057824 */ /* 0x000fe200078e0205 */
[----:B------:R-:W-:-:S07]  /*6230*/  SHF.L.U32 R0, R2, 0x1f, RZ ;  /* 0x0000001f02007819 */ /* 0x000fce00000006ff */
.L_x_122:
[----:B-1----:R1:W2:Y:S02]  /*6240*/  SYNCS.PHASECHK.TRANS64.TRYWAIT P0, [R5+URZ], R0 ;  /* 0x00000000050075a7 */ /* 0x0022a4000800017f */
[----:B--2---:R-:W-:Y:S05]  /*6250*/  @!P0 NANOSLEEP.SYNCS 0x989680 ;  /* 0x009896800000895d */ /* 0x004fea0003900000 */
[----:B------:R-:W2:Y:S02]  /*6260*/  @!P0 SYNCS.PHASECHK.TRANS64 P0, [R5+URZ], R0 ;  /* 0x00000000050085a7 */ /* 0x000ea4000800007f */
[----:B--2---:R-:W-:Y:S05]  /*6270*/  @!P0 BRA `(.L_x_122) ;  /* 0xfffffffc00f08947 */ /* 0x004fea000383ffff */
.L_x_118:
[----:B------:R-:W-:Y:S05]  /*6280*/  BSYNC B0 ;  /* 0x0000000000007941 */ /* 0x000fea0003800000 */
.L_x_117:
[----:B------:R-:W-:Y:S05]  /*6290*/  EXIT ;  /* 0x000000000000794d */ /* 0x000fea0003800000 */
.L_x_19:
[----:B0-----:R-:W-:-:S04]  /*62a0*/  IMAD.U32 R3, RZ, RZ, UR43 ;  /* 0x0000002bff037e24 */ /* 0x001fc8000f8e00ff */
[----:B------:R0:W1:Y:S03]  /*62b0*/  SYNCS.PHASECHK.TRANS64.TRYWAIT P0, [R3+URZ+-0x8], R0 ;  /* 0xfffff800030075a7 */ /* 0x000066000800017f */
[----:B-1----:R-:W-:Y:S05]  /*62c0*/  @!P0 NANOSLEEP.SYNCS 0x989680 ;  /* 0x009896800000895d */ /* 0x002fea0003900000 */
[----:B------:R-:W1:Y:S02]  /*62d0*/  @!P0 SYNCS.PHASECHK.TRANS64 P0, [R3+URZ+-0x8], R0 ;  /* 0xfffff800030085a7 */ /* 0x000e64000800007f */
[----:B-1----:R-:W-:Y:S05]  /*62e0*/  @!P0 BRA `(.L_x_19) ;  /* 0xfffffffc00ec8947 */ /* 0x002fea000383ffff */
[----:B------:R-:W-:Y:S05]  /*62f0*/  BRA `(.L_x_123) ;  /* 0xffffffb400447947 */ /* 0x000fea000383ffff */
.L_x_24:
[----:B-1----:R1:W2:Y:S02]  /*6300*/  SYNCS.PHASECHK.TRANS64.TRYWAIT P1, [R3+URZ], R0 ;  /* 0x00000000030075a7 */ /* 0x0022a4000802017f */
[----:B--2---:R-:W-:Y:S05]  /*6310*/  @!P1 NANOSLEEP.SYNCS 0x989680 ;  /* 0x009896800000995d */ /* 0x004fea0003900000 */
[----:B------:R-:W2:Y:S02]  /*6320*/  @!P1 SYNCS.PHASECHK.TRANS64 P1, [R3+URZ], R0 ;  /* 0x00000000030095a7 */ /* 0x000ea4000802007f */
[----:B--2---:R-:W-:Y:S05]  /*6330*/  @!P1 BRA `(.L_x_24) ;  /* 0xfffffffc00f09947 */ /* 0x004fea000383ffff */
[----:B------:R-:W-:Y:S05]  /*6340*/  BRA `(.L_x_23) ;  /* 0xffffffb400b07947 */ /* 0x000fea000383ffff */
.L_x_29:
[----:B-1----:R-:W-:-:S04]  /*6350*/  IMAD.U32 R5, RZ, RZ, UR5 ;  /* 0x00000005ff057e24 */ /* 0x002fc8000f8e00ff */
[----:B------:R1:W2:Y:S03]  /*6360*/  SYNCS.PHASECHK.TRANS64.TRYWAIT P1, [R5+URZ], R4 ;  /* 0x00000004050075a7 */ /* 0x0002a6000802017f */
[----:B--2---:R-:W-:Y:S05]  /*6370*/  @!P1 NANOSLEEP.SYNCS 0x989680 ;  /* 0x009896800000995d */ /* 0x004fea0003900000 */
[----:B------:R-:W2:Y:S02]  /*6380*/  @!P1 SYNCS.PHASECHK.TRANS64 P1, [R5+URZ], R4 ;  /* 0x00000004050095a7 */ /* 0x000ea4000802007f */
[----:B--2---:R-:W-:Y:S05]  /*6390*/  @!P1 BRA `(.L_x_29) ;  /* 0xfffffffc00ec9947 */ /* 0x004fea000383ffff */
[----:B------:R-:W-:Y:S05]  /*63a0*/  BRA `(.L_x_28) ;  /* 0xffffffbc00b87947 */ /* 0x000fea000383ffff */
.L_x_35:
[----:B0-----:R-:W-:-:S04]  /*63b0*/  IMAD.U32 R3, RZ, RZ, UR43 ;  /* 0x0000002bff037e24 */ /* 0x001fc8000f8e00ff */
[----:B------:R0:W1:Y:S03]  /*63c0*/  SYNCS.PHASECHK.TRANS64.TRYWAIT P0, [R3+URZ+0x8], R0 ;  /* 0x00000800030075a7 */ /* 0x000066000800017f */
[----:B-1----:R-:W-:Y:S05]  /*63d0*/  @!P0 NANOSLEEP.SYNCS 0x989680 ;  /* 0x009896800000895d */ /* 0x002fea0003900000 */
[----:B------:R-:W1:Y:S02]  /*63e0*/  @!P0 SYNCS.PHASECHK.TRANS64 P0, [R3+URZ+0x8], R0 ;  /* 0x00000800030085a7 */ /* 0x000e64000800007f */
[----:B-1----:R-:W-:Y:S05]  /*63f0*/  @!P0 BRA `(.L_x_35) ;  /* 0xfffffffc00ec8947 */ /* 0x002fea000383ffff */
[----:B------:R-:W-:Y:S05]  /*6400*/  BRA `(.L_x_124) ;  /* 0xffffffc800487947 */ /* 0x000fea000383ffff */
.L_x_104:
[----:B------:R-:W-:Y:S01]  /*6410*/  BSSY B1, `(.L_x_125) ;  /* 0x0000006000017945 */ /* 0x000fe20003800000 */
[----:B------:R-:W-:-:S07]  /*6420*/  IMAD.MOV.U32 R15, RZ, RZ, -0x1 ;  /* 0xffffffffff0f7424 */ /* 0x000fce00078e00ff */
[----:B-----5:R-:W-:Y:S05]  /*6430*/  WARPSYNC.COLLECTIVE R15, `(.L_x_126) ;  /* 0x000000000f0c7348 */ /* 0x020fea0003c00000 */
[----:B------:R-:W-:Y:S02]  /*6440*/  ELECT P6, UR62, PT ;  /* 0x00000000003e782f */ /* 0x000fe400038c0000 */
[----:B------:R-:W-:Y:S01]  /*6450*/  MOV R14, UR62 ;  /* 0x0000003e000e7c02 */ /* 0x000fe20008000f00 */
[----:B-----5:R-:W-:Y:S10]  /*6460*/  ENDCOLLECTIVE ;  /* 0x000000000000791b */ /* 0x020ff40003800000 */
.L_x_126:
[----:B------:R-:W-:Y:S05]  /*6470*/  BSYNC B1 ;  /* 0x0000000000017941 */ /* 0x000fea0003800000 */
.L_x_125:
[----:B------:R-:W-:Y:S05]  /*6480*/  BRA `(.L_x_127) ;  /* 0xffffffec00907947 */ /* 0x000fea000383ffff */
.L_x_107:
[----:B-1----:R1:W2:Y:S02]  /*6490*/  SYNCS.PHASECHK.TRANS64.TRYWAIT P1, [R11+URZ+0x18], R6 ;  /* 0x000018060b0075a7 */ /* 0x0022a4000802017f */
[----:B--2---:R-:W-:Y:S05]  /*64a0*/  @!P1 NANOSLEEP.SYNCS 0x989680 ;  /* 0x009896800000995d */ /* 0x004fea0003900000 */
[----:B------:R-:W2:Y:S02]  /*64b0*/  @!P1 SYNCS.PHASECHK.TRANS64 P1, [R11+URZ+0x18], R6 ;  /* 0x000018060b0095a7 */ /* 0x000ea4000802007f */
[----:B--2---:R-:W-:Y:S05]  /*64c0*/  @!P1 BRA `(.L_x_107) ;  /* 0xfffffffc00f09947 */ /* 0x004fea000383ffff */
[----:B------:R-:W-:Y:S05]  /*64d0*/  BRA `(.L_x_128) ;  /* 0xffffffec00c87947 */ /* 0x000fea000383ffff */
.L_x_116:
[----:B------:R-:W-:Y:S01]  /*64e0*/  BSSY B0, `(.L_x_129) ;  /* 0x0000006000007945 */ /* 0x000fe20003800000 */
[----:B------:R-:W-:-:S07]  /*64f0*/  IMAD.MOV.U32 R15, RZ, RZ, -0x1 ;  /* 0xffffffffff0f7424 */ /* 0x000fce00078e00ff */
[----:B-----5:R-:W-:Y:S05]  /*6500*/  WARPSYNC.COLLECTIVE R15, `(.L_x_130) ;  /* 0x000000000f0c7348 */ /* 0x020fea0003c00000 */
[----:B------:R-:W-:Y:S02]  /*6510*/  ELECT P6, UR62, PT ;  /* 0x00000000003e782f */ /* 0x000fe400038c0000 */
[----:B------:R-:W-:Y:S01]  /*6520*/  MOV R14, UR62 ;  /* 0x0000003e000e7c02 */ /* 0x000fe20008000f00 */
[----:B-----5:R-:W-:Y:S10]  /*6530*/  ENDCOLLECTIVE ;  /* 0x000000000000791b */ /* 0x020ff40003800000 */
.L_x_130:
[----:B------:R-:W-:Y:S05]  /*6540*/  BSYNC B0 ;  /* 0x0000000000007941 */ /* 0x000fea0003800000 */
.L_x_129:
[----:B------:R-:W-:Y:S05]  /*6550*/  BRA `(.L_x_131) ;  /* 0xfffffff800c07947 */ /* 0x000fea000383ffff */
.L_x_120:
[----:B0-----:R0:W1:Y:S02]  /*6560*/  SYNCS.PHASECHK.TRANS64.TRYWAIT P0, [R7+URZ], R2 ;  /* 0x00000002070075a7 */ /* 0x001064000800017f */
[----:B-1----:R-:W-:Y:S05]  /*6570*/  @!P0 NANOSLEEP.SYNCS 0x989680 ;  /* 0x009896800000895d */ /* 0x002fea0003900000 */
[----:B------:R-:W1:Y:S02]  /*6580*/  @!P0 SYNCS.PHASECHK.TRANS64 P0, [R7+URZ], R2 ;  /* 0x00000002070085a7 */ /* 0x000e64000800007f */
[----:B-1----:R-:W-:Y:S05]  /*6590*/  @!P0 BRA `(.L_x_120) ;  /* 0xfffffffc00f08947 */ /* 0x002fea000383ffff */
[----:B------:R-:W-:Y:S05]  /*65a0*/  BRA `(.L_x_132) ;  /* 0xfffffffc00007947 */ /* 0x000fea000383ffff */
.L_x_121:
[----:B0-----:R0:W1:Y:S02]  /*65b0*/  SYNCS.PHASECHK.TRANS64.TRYWAIT P0, [R4+URZ], R3 ;  /* 0x00000003040075a7 */ /* 0x001064000800017f */
[----:B-1----:R-:W-:Y:S05]  /*65c0*/  @!P0 NANOSLEEP.SYNCS 0x989680 ;  /* 0x009896800000895d */ /* 0x002fea0003900000 */
[----:B------:R-:W1:Y:S02]  /*65d0*/  @!P0 SYNCS.PHASECHK.TRANS64 P0, [R4+URZ], R3 ;  /* 0x00000003040085a7 */ /* 0x000e64000800007f */
[----:B-1----:R-:W-:Y:S05]  /*65e0*/  @!P0 BRA `(.L_x_121) ;  /* 0xfffffffc00f08947 */ /* 0x002fea000383ffff */
[----:B------:R-:W-:Y:S05]  /*65f0*/  BRA `(.L_x_133) ;  /* 0xfffffffc00087947 */ /* 0x000fea000383ffff */
.L_x_134:
[----:B------:R-:W-:-:S00]  /*6600*/  BRA `(.L_x_134) ;  /* 0xfffffffc00fc7947 */ /* 0x000fc0000383ffff */
[----:B------:R-:W-:-:S00]  /*6610*/  NOP ;  /* 0x0000000000007918 */ /* 0x000fc00000000000 */
        /* <DEDUP_REMOVED lines=14> */
.L_x_135:


//--------------------- .nv.global.init           --------------------------
	.section	.nv.global.init,"aw",@progbits
.nv.global.init:
	.type		$str$22,@object
	.size		$str$22,($str$23 - $str$22)
$str$22:
        /*0000*/ 	.byte	0x6b, 0x5f, 0x74, 0x69, 0x6c, 0x65, 0x5f, 0x63, 0x6f, 0x75, 0x6e, 0x74, 0x20, 0x3e, 0x3d, 0x20
        /*0010*/ 	.byte	0x31, 0x00
	.type		$str$23,@object
	.size		$str$23,(__unnamed_1 - $str$23)
$str$23:
        /*0012*/ 	.byte	0x2f, 0x74, 0x6d, 0x70, 0x2f, 0x63, 0x75, 0x74, 0x6c, 0x61, 0x73, 0x73, 0x5f, 0x73, 0x77, 0x65
        /*0022*/ 	.byte	0x65, 0x70, 0x5f, 0x73, 0x72, 0x63, 0x2f, 0x69, 0x6e, 0x63, 0x6c, 0x75, 0x64, 0x65, 0x2f, 0x63
        /*0032*/ 	.byte	0x75, 0x74, 0x6c, 0x61, 0x73, 0x73, 0x2f, 0x67, 0x65, 0x6d, 0x6d, 0x2f, 0x63, 0x6f, 0x6c, 0x6c
        /*0042*/ 	.byte	0x65, 0x63, 0x74, 0x69, 0x76, 0x65, 0x2f, 0x73, 0x6d, 0x39, 0x30, 0x5f, 0x6d, 0x6d, 0x61, 0x5f
        /*0052*/ 	.byte	0x74, 0x6d, 0x61, 0x5f, 0x67, 0x6d, 0x6d, 0x61, 0x5f, 0x73, 0x73, 0x5f, 0x77, 0x61, 0x72, 0x70
        /*0062*/ 	.byte	0x73, 0x70, 0x65, 0x63, 0x69, 0x61, 0x6c, 0x69, 0x7a, 0x65, 0x64, 0x2e, 0x68, 0x70, 0x70, 0x00
	.type		__unnamed_1,@object
	.size		__unnamed_1,(.L_0 - __unnamed_1)
__unnamed_1:
        /*0072*/ 	.byte	0x76, 0x6f, 0x69, 0x64, 0x20, 0x63, 0x75, 0x74, 0x6c, 0x61, 0x73, 0x73, 0x3a, 0x3a, 0x67, 0x65
        /* <DEDUP_REMOVED lines=176> */
        /*0b82*/ 	.byte	0x00
.L_0:


//--------------------- .nv.shared._ZN7cutlass13device_kernelINS_4gemm6kernel13GemmUniversalIN4cute5tupleIJiiiiEEENS1_10collective13CollectiveMmaINS1_34MainloopSm90TmaGmmaWarpSpecializedILi3ENS5_IJNS4_1CILi2EEENSA_ILi4EEENSA_ILi1EEEEEENS1_32KernelTmaWarpSpecializedPingpongEEENS5_IJNSA_ILi64EEESH_NSA_ILi128EEEEEEfNS5_IJlSD_lEEEfSK_NS4_8TiledMMAINS4_8MMA_AtomIJNS4_4SM904GMMA29MMA_64x64x8_F32TF32TF32_SS_TNILNSO_7ScaleInE1ELSQ_1EEEEEENS4_6LayoutINS5_IJSD_SD_SD_EEENS5_IJNSA_ILi0EEESV_SV_EEEEENS5_IJNS4_10UnderscoreESY_SY_EEEEENS4_23SM90_TMA_LOAD_MULTICASTENS4_14ComposedLayoutINS4_7SwizzleILi3ELi4ELi3EEENS4_18smem_ptr_flag_bitsILi32EEENST_INS5_IJNSA_ILi8EEENSA_ILi32EEEEEENS5_IJS18_SD_EEEEEEEvNS4_8identityES11_S1C_vS1D_EENS_8epilogue10collective6detail29Sm90TmaWarpSpecializedAdapterINS1G_15DefaultEpilogueIfSK_SK_NS1F_6thread17LinearCombinationIfLi1EffLNS1K_9ScaleType4KindE0ELNS_15FloatRoundStyleE2EfEENS1_15EpilogueDefaultEEEEEvvEEEEvNT_6ParamsE --------------------------
	.section	.nv.shared._ZN7cutlass13device_kernelINS_4gemm6kernel13GemmUniversalIN4cute5tupleIJiiiiEEENS1_10collective13CollectiveMmaINS1_34MainloopSm90TmaGmmaWarpSpecializedILi3ENS5_IJNS4_1CILi2EEENSA_ILi4EEENSA_ILi1EEEEEENS1_32KernelTmaWarpSpecializedPingpongEEENS5_IJNSA_ILi64EEESH_NSA_ILi128EEEEEEfNS5_IJlSD_lEEEfSK_NS4_8TiledMMAINS4_8MMA_AtomIJNS4_4SM904GMMA29MMA_64x64x8_F32TF32TF32_SS_TNILNSO_7ScaleInE1ELSQ_1EEEEEENS4_6LayoutINS5_IJSD_SD_SD_EEENS5_IJNSA_ILi0EEESV_SV_EEEEENS5_IJNS4_10UnderscoreESY_SY_EEEEENS4_23SM90_TMA_LOAD_MULTICASTENS4_14ComposedLayoutINS4_7SwizzleILi3ELi4ELi3EEENS4_18smem_ptr_flag_bitsILi32EEENST_INS5_IJNSA_ILi8EEENSA_ILi32EEEEEENS5_IJS18_SD_EEEEEEEvNS4_8identityES11_S1C_vS1D_EENS_8epilogue10collective6detail29Sm90TmaWarpSpecializedAdapterINS1G_15DefaultEpilogueIfSK_SK_NS1F_6thread17LinearCombinationIfLi1EffLNS1K_9ScaleType4KindE0ELNS_15FloatRoundStyleE2EfEENS1_15EpilogueDefaultEEEEEvvEEEEvNT_6ParamsE,"aw",@nobits
	.sectionflags	@""
	.align	16
	.zero		1024


//--------------------- .nv.shared.reserved.0     --------------------------
	.section	.nv.shared.reserved.0,"aw",@nobits
	.weak		__nv_reservedSMEM_offset_0_alias
	.size		__nv_reservedSMEM_offset_0_alias, 0, 0
	.other		__nv_reservedSMEM_offset_0_alias,@"STO_CUDA_RESERVED_SHARED STV_DEFAULT"
__nv_reservedSMEM_offset_0_alias:
	.zero		0


//--------------------- .nv.global                --------------------------
	.section	.nv.global,"aw",@nobits
.nv.global:
	.type		_ZN40_INTERNAL_2582247c_4_k_cu_89c5d536_173534cute1_E,@object
	.size		_ZN40_INTERNAL_2582247c_4_k_cu_89c5d536_173534cute1_E,(_ZN40_INTERNAL_2582247c_4_k_cu_89c5d536_173534cuda3std3__45__cpo6cbeginE - _ZN40_INTERNAL_2582247c_4_k_cu_89c5d536_173534cute1_E)
_ZN40_INTERNAL_2582247c_4_k_cu_89c5d536_173534cute1_E:
	.zero		1
	.type		_ZN40_INTERNAL_2582247c_4_k_cu_89c5d536_173534cuda3std3__45__cpo6cbeginE,@object
	.size		_ZN40_INTERNAL_2582247c_4_k_cu_89c5d536_173534cuda3std3__45__cpo6cbeginE,(_ZN40_INTERNAL_2582247c_4_k_cu_89c5d536_173534cuda3std3__48in_placeE - _ZN40_INTERNAL_2582247c_4_k_cu_89c5d536_173534cuda3std3__45__cpo6cbeginE)
_ZN40_INTERNAL_2582247c_4_k_cu_89c5d536_173534cuda3std3__45__cpo6cbeginE:
	.zero		1
	.type		_ZN40_INTERNAL_2582247c_4_k_cu_89c5d536_173534cuda3std3__48in_placeE,@object
	.size		_ZN40_INTERNAL_2582247c_4_k_cu_89c5d536_173534cuda3std3__48in_placeE,(_ZN40_INTERNAL_2582247c_4_k_cu_89c5d536_173534cuda3std6ranges3__45__cpo9iter_moveE - _ZN40_INTERNAL_2582247c_4_k_cu_89c5d536_173534cuda3std3__48in_placeE)
_ZN40_INTERNAL_2582247c_4_k_cu_89c5d536_173534cuda3std3__48in_placeE:
	.zero		1
	.type		_ZN40_INTERNAL_2582247c_4_k_cu_89c5d536_173534cuda3std6ranges3__45__cpo9iter_moveE,@object
	.size		_ZN40_INTERNAL_2582247c_4_k_cu_89c5d536_173534cuda3std6ranges3__45__cpo9iter_moveE,(_ZN40_INTERNAL_2582247c_4_k_cu_89c5d536_173534cuda3std3__45__cpo5beginE - _ZN40_INTERNAL_2582247c_4_k_cu_89c5d536_173534cuda3std6ranges3__45__cpo9iter_moveE)
_ZN40_INTERNAL_2582247c_4_k_cu_89c5d536_173534cuda3std6ranges3__45__cpo9iter_moveE:
	.zero		1
	.type		_ZN40_INTERNAL_2582247c_4_k_cu_89c5d536_173534cuda3std3__45__cpo5beginE,@object
	.size		_ZN40_INTERNAL_2582247c_4_k_cu_89c5d536_173534cuda3std3__45__cpo5beginE,(_ZN40_INTERNAL_2582247c_4_k_cu_89c5d536_173534cuda3std3__442_GLOBAL__N__2582247c_4_k_cu_89c5d536_173536ignoreE - _ZN40_INTERNAL_2582247c_4_k_cu_89c5d536_173534cuda3std3__45__cpo5beginE)
_ZN40_INTERNAL_2582247c_4_k_cu_89c5d536_173534cuda3std3__45__cpo5beginE:
	.zero		1
	.type		_ZN40_INTERNAL_2582247c_4_k_cu_89c5d536_173534cuda3std3__442_GLOBAL__N__2582247c_4_k_cu_89c5d536_173536ignoreE,@object
	.size		_ZN40_INTERNAL_2582247c_4_k_cu_89c5d536_173534cuda3std3__442_GLOBAL__N__2582247c_4_k_cu_89c5d536_173536ignoreE,(_ZN40_INTERNAL_2582247c_4_k_cu_89c5d536_173534cute7productE - _ZN40_INTERNAL_2582247c_4_k_cu_89c5d536_173534cuda3std3__442_GLOBAL__N__2582247c_4_k_cu_89c5d536_173536ignoreE)
_ZN40_INTERNAL_2582247c_4_k_cu_89c5d536_173534cuda3std3__442_GLOBAL__N__2582247c_4_k_cu_89c5d536_173536ignoreE:
	.zero		1
	.type		_ZN40_INTERNAL_2582247c_4_k_cu_89c5d536_173534cute7productE,@object
	.size		_ZN40_INTERNAL_2582247c_4_k_cu_89c5d536_173534cute7productE,(_ZN40_INTERNAL_2582247c_4_k_cu_89c5d536_173534cuda3std3__45__cpo3endE - _ZN40_INTERNAL_2582247c_4_k_cu_89c5d536_173534cute7productE)
_ZN40_INTERNAL_2582247c_4_k_cu_89c5d536_173534cute7productE:
	.zero		1
	.type		_ZN40_INTERNAL_2582247c_4_k_cu_89c5d536_173534cuda3std3__45__cpo3endE,@object
	.size		_ZN40_INTERNAL_2582247c_4_k_cu_89c5d536_173534cuda3std3__45__cpo3endE,(_ZN40_INTERNAL_2582247c_4_k_cu_89c5d536_173534cuda3std3__419piecewise_constructE - _ZN40_INTERNAL_2582247c_4_k_cu_89c5d536_173534cuda3std3__45__cpo3endE)
_ZN40_INTERNAL_2582247c_4_k_cu_89c5d536_173534cuda3std3__45__cpo3endE:
	.zero		1
	.type		_ZN40_INTERNAL_2582247c_4_k_cu_89c5d536_173534cuda3std3__419piecewise_constructE,@object
	.size		_ZN40_INTERNAL_2582247c_4_k_cu_89c5d536_173534cuda3std3__419piecewise_constructE,(_ZN40_INTERNAL_2582247c_4_k_cu_89c5d536_173534cuda3std3__45__cpo4cendE - _ZN40_INTERNAL_2582247c_4_k_cu_89c5d536_173534cuda3std3__419piecewise_constructE)
_ZN40_INTERNAL_2582247c_4_k_cu_89c5d536_173534cuda3std3__419piecewise_constructE:
	.zero		1
	.type		_ZN40_INTERNAL_2582247c_4_k_cu_89c5d536_173534cuda3std3__45__cpo4cendE,@object
	.size		_ZN40_INTERNAL_2582247c_4_k_cu_89c5d536_173534cuda3std3__45__cpo4cendE,(_ZN40_INTERNAL_2582247c_4_k_cu_89c5d536_173534cuda3std6ranges3__45__cpo4swapE - _ZN40_INTERNAL_2582247c_4_k_cu_89c5d536_173534cuda3std3__45__cpo4cendE)
_ZN40_INTERNAL_2582247c_4_k_cu_89c5d536_173534cuda3std3__45__cpo4cendE:
	.zero		1
	.type		_ZN40_INTERNAL_2582247c_4_k_cu_89c5d536_173534cuda3std6ranges3__45__cpo4swapE,@object
	.size		_ZN40_INTERNAL_2582247c_4_k_cu_89c5d536_173534cuda3std6ranges3__45__cpo4swapE,(.L_8 - _ZN40_INTERNAL_2582247c_4_k_cu_89c5d536_173534cuda3std6ranges3__45__cpo4swapE)
_ZN40_INTERNAL_2582247c_4_k_cu_89c5d536_173534cuda3std6ranges3__45__cpo4swapE:
	.zero		1
.L_8:


//--------------------- .nv.constant0._ZN7cutlass13device_kernelINS_4gemm6kernel13GemmUniversalIN4cute5tupleIJiiiiEEENS1_10collective13CollectiveMmaINS1_34MainloopSm90TmaGmmaWarpSpecializedILi3ENS5_IJNS4_1CILi2EEENSA_ILi4EEENSA_ILi1EEEEEENS1_32KernelTmaWarpSpecializedPingpongEEENS5_IJNSA_ILi64EEESH_NSA_ILi128EEEEEEfNS5_IJlSD_lEEEfSK_NS4_8TiledMMAINS4_8MMA_AtomIJNS4_4SM904GMMA29MMA_64x64x8_F32TF32TF32_SS_TNILNSO_7ScaleInE1ELSQ_1EEEEEENS4_6LayoutINS5_IJSD_SD_SD_EEENS5_IJNSA_ILi0EEESV_SV_EEEEENS5_IJNS4_10UnderscoreESY_SY_EEEEENS4_23SM90_TMA_LOAD_MULTICASTENS4_14ComposedLayoutINS4_7SwizzleILi3ELi4ELi3EEENS4_18smem_ptr_flag_bitsILi32EEENST_INS5_IJNSA_ILi8EEENSA_ILi32EEEEEENS5_IJS18_SD_EEEEEEEvNS4_8identityES11_S1C_vS1D_EENS_8epilogue10collective6detail29Sm90TmaWarpSpecializedAdapterINS1G_15DefaultEpilogueIfSK_SK_NS1F_6thread17LinearCombinationIfLi1EffLNS1K_9ScaleType4KindE0ELNS_15FloatRoundStyleE2EfEENS1_15EpilogueDefaultEEEEEvvEEEEvNT_6ParamsE --------------------------
	.section	.nv.constant0._ZN7cutlass13device_kernelINS_4gemm6kernel13GemmUniversalIN4cute5tupleIJiiiiEEENS1_10collective13CollectiveMmaINS1_34MainloopSm90TmaGmmaWarpSpecializedILi3ENS5_IJNS4_1CILi2EEENSA_ILi4EEENSA_ILi1EEEEEENS1_32KernelTmaWarpSpecializedPingpongEEENS5_IJNSA_ILi64EEESH_NSA_ILi128EEEEEEfNS5_IJlSD_lEEEfSK_NS4_8TiledMMAINS4_8MMA_AtomIJNS4_4SM904GMMA29MMA_64x64x8_F32TF32TF32_SS_TNILNSO_7ScaleInE1ELSQ_1EEEEEENS4_6LayoutINS5_IJSD_SD_SD_EEENS5_IJNSA_ILi0EEESV_SV_EEEEENS5_IJNS4_10UnderscoreESY_SY_EEEEENS4_23SM90_TMA_LOAD_MULTICASTENS4_14ComposedLayoutINS4_7SwizzleILi3ELi4ELi3EEENS4_18smem_ptr_flag_bitsILi32EEENST_INS5_IJNSA_ILi8EEENSA_ILi32EEEEEENS5_IJS18_SD_EEEEEEEvNS4_8identityES11_S1C_vS1D_EENS_8epilogue10collective6detail29Sm90TmaWarpSpecializedAdapterINS1G_15DefaultEpilogueIfSK_SK_NS1F_6thread17LinearCombinationIfLi1EffLNS1K_9ScaleType4KindE0ELNS_15FloatRoundStyleE2EfEENS1_15EpilogueDefaultEEEEEvvEEEEvNT_6ParamsE,"a",@progbits
	.sectionflags	@""
	.align	4
.nv.constant0._ZN7cutlass13device_kernelINS_4gemm6kernel13GemmUniversalIN4cute5tupleIJiiiiEEENS1_10collective13CollectiveMmaINS1_34MainloopSm90TmaGmmaWarpSpecializedILi3ENS5_IJNS4_1CILi2EEENSA_ILi4EEENSA_ILi1EEEEEENS1_32KernelTmaWarpSpecializedPingpongEEENS5_IJNSA_ILi64EEESH_NSA_ILi128EEEEEEfNS5_IJlSD_lEEEfSK_NS4_8TiledMMAINS4_8MMA_AtomIJNS4_4SM904GMMA29MMA_64x64x8_F32TF32TF32_SS_TNILNSO_7ScaleInE1ELSQ_1EEEEEENS4_6LayoutINS5_IJSD_SD_SD_EEENS5_IJNSA_ILi0EEESV_SV_EEEEENS5_IJNS4_10UnderscoreESY_SY_EEEEENS4_23SM90_TMA_LOAD_MULTICASTENS4_14ComposedLayoutINS4_7SwizzleILi3ELi4ELi3EEENS4_18smem_ptr_flag_bitsILi32EEENST_INS5_IJNSA_ILi8EEENSA_ILi32EEEEEENS5_IJS18_SD_EEEEEEEvNS4_8identityES11_S1C_vS1D_EENS_8epilogue10collective6detail29Sm90TmaWarpSpecializedAdapterINS1G_15DefaultEpilogueIfSK_SK_NS1F_6thread17LinearCombinationIfLi1EffLNS1K_9ScaleType4KindE0ELNS_15FloatRoundStyleE2EfEENS1_15EpilogueDefaultEEEEEvvEEEEvNT_6ParamsE:
	.zero		1664


//--------------------- SYMBOLS --------------------------

	.type		.nv.reservedSmem.offset0,@object
	.size		.nv.reservedSmem.offset0,0x4
	.type		__assertfail,@function
